def matmul_kernel(
    a_ptr,
    b_ptr,
    c_ptr,
    M,
    N,
    K,
    stride_am,
    stride_ak,
    stride_bk,
    stride_bn,
    stride_cm,
    stride_cn,
    BLOCK_M: tl.constexpr,
    BLOCK_N: tl.constexpr,
    BLOCK_K: tl.constexpr,
    GROUP_M: tl.constexpr,
):
    pid = tl.program_id(axis=0)
    num_pid_m = tl.cdiv(M, BLOCK_M)
    num_pid_n = tl.cdiv(N, BLOCK_N)
    num_pid_in_group = GROUP_M * num_pid_n
    group_id = pid // num_pid_in_group
    first_pid_m = group_id * GROUP_M
    group_size_m = min(num_pid_m - first_pid_m, GROUP_M)
    pid_m = first_pid_m + ((pid % num_pid_in_group) % group_size_m)
    pid_n = (pid % num_pid_in_group) // group_size_m

    offs_am = (pid_m * BLOCK_M + tl.arange(0, BLOCK_M)) % M
    offs_bn = (pid_n * BLOCK_N + tl.arange(0, BLOCK_N)) % N
    offs_k = tl.arange(0, BLOCK_K)
    a_ptrs = a_ptr + offs_am[:, None] * stride_am + offs_k[None, :] * stride_ak
    b_ptrs = b_ptr + offs_k[:, None] * stride_bk + offs_bn[None, :] * stride_bn

    acc = tl.zeros((BLOCK_M, BLOCK_N), dtype=tl.float32)
    for kk in range(0, tl.cdiv(K, BLOCK_K)):
        a = tl.load(a_ptrs, mask=offs_k[None, :] < K - kk * BLOCK_K, other=0.0)
        b = tl.load(b_ptrs, mask=offs_k[:, None] < K - kk * BLOCK_K, other=0.0)
        acc = tl.dot(a, b, acc)
        a_ptrs += BLOCK_K * stride_ak
        b_ptrs += BLOCK_K * stride_bk

    c = acc.to(c_ptr.dtype.element_ty)
    offs_cm = pid_m * BLOCK_M + tl.arange(0, BLOCK_M)
    offs_cn = pid_n * BLOCK_N + tl.arange(0, BLOCK_N)
    c_ptrs = c_ptr + offs_cm[:, None] * stride_cm + offs_cn[None, :] * stride_cn
    mask = (offs_cm[:, None] < M) & (offs_cn[None, :] < N)
    tl.store(c_ptrs, c, mask=mask)

# config = {"BLOCK_K": 32, "BLOCK_M": 64, "BLOCK_N": 128, "GROUP_M": 1, "arch": "sm_100", "dtype": "bf16", "num_ctas": 1, "num_stages": 3, "num_warps": 4}
# arch = sm_100


// ===== COMPILED SASS (sm_100a) =====

	.target	sm_100a

	.elftype	@"ET_EXEC"


//--------------------- .note.nv.tkinfo           --------------------------
	.section	.note.nv.tkinfo,"",@"SHT_NOTE"
	.sectionflags	@"SHF_NOTE_NV_TKINFO"
	.tkinfo
        /*0018*/ 	.word	0x00000081
        /*0030*/ 	.string	""
        /*0030*/ 	.string	"ptxas-blackwell"
        /*0030*/ 	.string	"Cuda compilation tools, release 12.9, V12.9.86"
        /*0030*/ 	.string	"Build cuda_12.9.r12.9/compiler.36037853_0"
        /*0030*/ 	.string	"-v  -suppress-debug-info  -lineinfo  -arch sm_100a "



//--------------------- .note.nv.cuver            --------------------------
	.section	.note.nv.cuver,"",@"SHT_NOTE"
	.sectionflags	@"SHF_NOTE_NV_CUVER"
        /*0018*/ 	.short	0x0001
        /*001a*/ 	.short	0x0064
        /*001c*/ 	.short	0x0001
        /*001e*/ 	.short	0x0000
        /*0020*/ 	.short	0x0001
        /*0022*/ 	.short	0x0000


//--------------------- .nv.info                  --------------------------
	.section	.nv.info,"",@"SHT_CUDA_INFO"
	.align	4


	//----- nvinfo : EIATTR_REGCOUNT
	.align		4
        /*0000*/ 	.byte	0x04, 0x2f
        /*0002*/ 	.short	(.L_4 - .L_3)
	.align		4
.L_3:
        /*0004*/ 	.word	index@(matmul_kernel)
        /*0008*/ 	.word	0x000000a8


	//----- nvinfo : EIATTR_FRAME_SIZE
	.align		4
.L_4:
        /*000c*/ 	.byte	0x04, 0x11
        /*000e*/ 	.short	(.L_6 - .L_5)
	.align		4
.L_5:
        /*0010*/ 	.word	index@($__internal_2_$__cuda_sm10x_tcgen05_guardrail_trap_unallocated_columns_being_dealloced)
        /*0014*/ 	.word	0x00000000


	//----- nvinfo : EIATTR_FRAME_SIZE
	.align		4
.L_6:
        /*0018*/ 	.byte	0x04, 0x11
        /*001a*/ 	.short	(.L_8 - .L_7)
	.align		4
.L_7:
        /*001c*/ 	.word	index@($__internal_1_$__cuda_sm10x_tcgen05_guardrail_trap_phase_invalid_during_alloc)
        /*0020*/ 	.word	0x00000000


	//----- nvinfo : EIATTR_FRAME_SIZE
	.align		4
.L_8:
        /*0024*/ 	.byte	0x04, 0x11
        /*0026*/ 	.short	(.L_10 - .L_9)
	.align		4
.L_9:
        /*0028*/ 	.word	index@($__internal_0_$__cuda_sm10x_tcgen05_guardrail_trap_col_being_dealloced_not_returned_by_alloc)
        /*002c*/ 	.word	0x00000000


	//----- nvinfo : EIATTR_FRAME_SIZE
	.align		4
.L_10:
        /*0030*/ 	.byte	0x04, 0x11
        /*0032*/ 	.short	(.L_12 - .L_11)
	.align		4
.L_11:
        /*0034*/ 	.word	index@(matmul_kernel)
        /*0038*/ 	.word	0x00000000


	//----- nvinfo : EIATTR_MIN_STACK_SIZE
	.align		4
.L_12:
        /*003c*/ 	.byte	0x04, 0x12
        /*003e*/ 	.short	(.L_14 - .L_13)
	.align		4
.L_13:
        /*0040*/ 	.word	index@(matmul_kernel)
        /*0044*/ 	.word	0x00000000
.L_14:


//--------------------- .nv.info.matmul_kernel    --------------------------
	.section	.nv.info.matmul_kernel,"",@"SHT_CUDA_INFO"
	.sectionflags	@""
	.align	4


	//----- nvinfo : EIATTR_CUDA_API_VERSION
	.align		4
        /*0000*/ 	.byte	0x04, 0x37
        /*0002*/ 	.short	(.L_16 - .L_15)
.L_15:
        /*0004*/ 	.word	0x00000081


	//----- nvinfo : EIATTR_KPARAM_INFO
	.align		4
.L_16:
        /*0008*/ 	.byte	0x04, 0x17
        /*000a*/ 	.short	(.L_18 - .L_17)
.L_17:
        /*000c*/ 	.word	0x00000000
        /*0010*/ 	.short	0x000d
        /*0012*/ 	.short	0x0048
        /*0014*/ 	.byte	0x00, 0xf4, 0x21, 0x00


	//----- nvinfo : EIATTR_KPARAM_INFO
	.align		4
.L_18:
        /*0018*/ 	.byte	0x04, 0x17
        /*001a*/ 	.short	(.L_20 - .L_19)
.L_19:
        /*001c*/ 	.word	0x00000000
        /*0020*/ 	.short	0x000c
        /*0022*/ 	.short	0x0040
        /*0024*/ 	.byte	0x00, 0xf4, 0x21, 0x00


	//----- nvinfo : EIATTR_KPARAM_INFO
	.align		4
.L_20:
        /*0028*/ 	.byte	0x04, 0x17
        /*002a*/ 	.short	(.L_22 - .L_21)
.L_21:
        /*002c*/ 	.word	0x00000000
        /*0030*/ 	.short	0x000b
        /*0032*/ 	.short	0x0038
        /*0034*/ 	.byte	0x00, 0xf0, 0x11, 0x00


	//----- nvinfo : EIATTR_KPARAM_INFO
	.align		4
.L_22:
        /*0038*/ 	.byte	0x04, 0x17
        /*003a*/ 	.short	(.L_24 - .L_23)
.L_23:
        /*003c*/ 	.word	0x00000000
        /*0040*/ 	.short	0x000a
        /*0042*/ 	.short	0x0034
        /*0044*/ 	.byte	0x00, 0xf0, 0x11, 0x00


	//----- nvinfo : EIATTR_KPARAM_INFO
	.align		4
.L_24:
        /*0048*/ 	.byte	0x04, 0x17
        /*004a*/ 	.short	(.L_26 - .L_25)
.L_25:
        /*004c*/ 	.word	0x00000000
        /*0050*/ 	.short	0x0009
        /*0052*/ 	.short	0x0030
        /*0054*/ 	.byte	0x00, 0xf0, 0x11, 0x00


	//----- nvinfo : EIATTR_KPARAM_INFO
	.align		4
.L_26:
        /*0058*/ 	.byte	0x04, 0x17
        /*005a*/ 	.short	(.L_28 - .L_27)
.L_27:
        /*005c*/ 	.word	0x00000000
        /*0060*/ 	.short	0x0008
        /*0062*/ 	.short	0x002c
        /*0064*/ 	.byte	0x00, 0xf0, 0x11, 0x00


	//----- nvinfo : EIATTR_KPARAM_INFO
	.align		4
.L_28:
        /*0068*/ 	.byte	0x04, 0x17
        /*006a*/ 	.short	(.L_30 - .L_29)
.L_29:
        /*006c*/ 	.word	0x00000000
        /*0070*/ 	.short	0x0007
        /*0072*/ 	.short	0x0028
        /*0074*/ 	.byte	0x00, 0xf0, 0x11, 0x00


	//----- nvinfo : EIATTR_KPARAM_INFO
	.align		4
.L_30:
        /*0078*/ 	.byte	0x04, 0x17
        /*007a*/ 	.short	(.L_32 - .L_31)
.L_31:
        /*007c*/ 	.word	0x00000000
        /*0080*/ 	.short	0x0006
        /*0082*/ 	.short	0x0024
        /*0084*/ 	.byte	0x00, 0xf0, 0x11, 0x00


	//----- nvinfo : EIATTR_KPARAM_INFO
	.align		4
.L_32:
        /*0088*/ 	.byte	0x04, 0x17
        /*008a*/ 	.short	(.L_34 - .L_33)
.L_33:
        /*008c*/ 	.word	0x00000000
        /*0090*/ 	.short	0x0005
        /*0092*/ 	.short	0x0020
        /*0094*/ 	.byte	0x00, 0xf0, 0x11, 0x00


	//----- nvinfo : EIATTR_KPARAM_INFO
	.align		4
.L_34:
        /*0098*/ 	.byte	0x04, 0x17
        /*009a*/ 	.short	(.L_36 - .L_35)
.L_35:
        /*009c*/ 	.word	0x00000000
        /*00a0*/ 	.short	0x0004
        /*00a2*/ 	.short	0x001c
        /*00a4*/ 	.byte	0x00, 0xf0, 0x11, 0x00


	//----- nvinfo : EIATTR_KPARAM_INFO
	.align		4
.L_36:
        /*00a8*/ 	.byte	0x04, 0x17
        /*00aa*/ 	.short	(.L_38 - .L_37)
.L_37:
        /*00ac*/ 	.word	0x00000000
        /*00b0*/ 	.short	0x0003
        /*00b2*/ 	.short	0x0018
        /*00b4*/ 	.byte	0x00, 0xf0, 0x11, 0x00


	//----- nvinfo : EIATTR_KPARAM_INFO
	.align		4
.L_38:
        /*00b8*/ 	.byte	0x04, 0x17
        /*00ba*/ 	.short	(.L_40 - .L_39)
.L_39:
        /*00bc*/ 	.word	0x00000000
        /*00c0*/ 	.short	0x0002
        /*00c2*/ 	.short	0x0010
        /*00c4*/ 	.byte	0x00, 0xf4, 0x21, 0x00


	//----- nvinfo : EIATTR_KPARAM_INFO
	.align		4
.L_40:
        /*00c8*/ 	.byte	0x04, 0x17
        /*00ca*/ 	.short	(.L_42 - .L_41)
.L_41:
        /*00cc*/ 	.word	0x00000000
        /*00d0*/ 	.short	0x0001
        /*00d2*/ 	.short	0x0008
        /*00d4*/ 	.byte	0x00, 0xf4, 0x21, 0x00


	//----- nvinfo : EIATTR_KPARAM_INFO
	.align		4
.L_42:
        /*00d8*/ 	.byte	0x04, 0x17
        /*00da*/ 	.short	(.L_44 - .L_43)
.L_43:
        /*00dc*/ 	.word	0x00000000
        /*00e0*/ 	.short	0x0000
        /*00e2*/ 	.short	0x0000
        /*00e4*/ 	.byte	0x00, 0xf4, 0x21, 0x00


	//----- nvinfo : EIATTR_AT_ENTRY_FRAGMENTS
	.align		4
.L_44:
        /*00e8*/ 	.byte	0x04, 0x4f
        /*00ea*/ 	.short	(.L_46 - .L_45)


	//   ....[0]....
.L_45:
        /*00ec*/ 	.word	0x00000004


	//----- nvinfo : EIATTR_RESERVED_SMEM_USED
	.align		4
.L_46:
        /*00f0*/ 	.byte	0x01, 0x41
	.zero		2


	//----- nvinfo : EIATTR_SPARSE_MMA_MASK
	.align		4
        /*00f4*/ 	.byte	0x03, 0x50
        /*00f6*/ 	.short	0x0000


	//----- nvinfo : EIATTR_TCGEN05_1CTA_USED
	.align		4
        /*00f8*/ 	.byte	0x01, 0x51
	.zero		2


	//----- nvinfo : EIATTR_MAXREG_COUNT
	.align		4
        /*00fc*/ 	.byte	0x03, 0x1b
        /*00fe*/ 	.short	0x00ff


	//----- nvinfo : EIATTR_NUM_BARRIERS
	.align		4
        /*0100*/ 	.byte	0x02, 0x4c
        /*0102*/ 	.byte	0x01
	.zero		1


	//----- nvinfo : EIATTR_INT_WARP_WIDE_INSTR_OFFSETS
	.align		4
        /*0104*/ 	.byte	0x04, 0x31
        /*0106*/ 	.short	(.L_48 - .L_47)


	//   ....[0]....
.L_47:
        /*0108*/ 	.word	0x00002510


	//   ....[1]....
        /*010c*/ 	.word	0x00002520


	//   ....[2]....
        /*0110*/ 	.word	0x000036d0


	//   ....[3]....
        /*0114*/ 	.word	0x000071f0


	//   ....[4]....
        /*0118*/ 	.word	0x00007240


	//----- nvinfo : EIATTR_COOP_GROUP_MASK_REGIDS
	.align		4
.L_48:
        /*011c*/ 	.byte	0x04, 0x29
        /*011e*/ 	.short	(.L_50 - .L_49)


	//   ....[0]....
.L_49:
        /*0120*/ 	.word	0xffffffff


	//   ....[1]....
        /*0124*/ 	.word	0xffffffff


	//   ....[2]....
        /*0128*/ 	.word	0xffffffff


	//   ....[3]....
        /*012c*/ 	.word	0xffffffff


	//----- nvinfo : EIATTR_COOP_GROUP_INSTR_OFFSETS
	.align		4
.L_50:
        /*0130*/ 	.byte	0x04, 0x28
        /*0132*/ 	.short	(.L_52 - .L_51)


	//   ....[0]....
.L_51:
        /*0134*/ 	.word	0x00000060


	//   ....[1]....
        /*0138*/ 	.word	0x00000320


	//   ....[2]....
        /*013c*/ 	.word	0x00007080


	//   ....[3]....
        /*0140*/ 	.word	0x000072f0


	//----- nvinfo : EIATTR_VRC_CTA_INIT_COUNT
	.align		4
.L_52:
        /*0144*/ 	.byte	0x02, 0x4a
        /*0146*/ 	.byte	0x80
	.zero		1


	//----- nvinfo : EIATTR_MBARRIER_INSTR_OFFSETS
	.align		4
        /*0148*/ 	.byte	0x04, 0x39
        /*014a*/ 	.short	(.L_54 - .L_53)


	//   ....[0]....
.L_53:
        /*014c*/ 	.word	0x00002650
        /*0150*/ 	.word	0x000000ff
        /*0154*/ 	.word	0x00000000
        /*0158*/ 	.short	0x0100
        /*015a*/ 	.byte	0x0f
	.zero		1


	//   ....[1]....
        /*015c*/ 	.word	0x00003710
        /*0160*/ 	.word	0x000000ff
        /*0164*/ 	.word	0x00006008
        /*0168*/ 	.short	0x0100
        /*016a*/ 	.byte	0x0d
	.zero		1


	//   ....[2]....
        /*016c*/ 	.word	0x00004200
        /*0170*/ 	.word	0x000000ff
        /*0174*/ 	.word	0x00000000
        /*0178*/ 	.short	0x010a
        /*017a*/ 	.byte	0x0f
	.zero		1


	//   ....[3]....
        /*017c*/ 	.word	0x00005160
        /*0180*/ 	.word	0x000000ff
        /*0184*/ 	.word	0x00000000
        /*0188*/ 	.short	0x010a
        /*018a*/ 	.byte	0x0f
	.zero		1


	//   ....[4]....
        /*018c*/ 	.word	0x00005290
        /*0190*/ 	.word	0x000000ff
        /*0194*/ 	.word	0x00006000
        /*0198*/ 	.short	0x0108
        /*019a*/ 	.byte	0x0d
	.zero		1


	//   ....[5]....
        /*019c*/ 	.word	0x000053b0
        /*01a0*/ 	.word	0x000000ff
        /*01a4*/ 	.word	0x00006008
        /*01a8*/ 	.short	0x0108
        /*01aa*/ 	.byte	0x0d
	.zero		1


	//   ....[6]....
        /*01ac*/ 	.word	0x00007310
        /*01b0*/ 	.word	0x000000ff
        /*01b4*/ 	.word	0x00000000
        /*01b8*/ 	.short	0x010a
        /*01ba*/ 	.byte	0x0f
	.zero		1


	//   ....[7]....
        /*01bc*/ 	.word	0x00007340
        /*01c0*/ 	.word	0x000000ff
        /*01c4*/ 	.word	0x00000000
        /*01c8*/ 	.short	0x010a
        /*01ca*/ 	.byte	0x0f
	.zero		1


	//----- nvinfo : EIATTR_NUM_MBARRIERS
	.align		4
.L_54:
        /*01cc*/ 	.byte	0x03, 0x38
        /*01ce*/ 	.short	0x0002


	//----- nvinfo : EIATTR_EXIT_INSTR_OFFSETS
	.align		4
        /*01d0*/ 	.byte	0x04, 0x1c
        /*01d2*/ 	.short	(.L_56 - .L_55)


	//   ....[0]....
.L_55:
        /*01d4*/ 	.word	0x00007300


	//----- nvinfo : EIATTR_REQNTID
	.align		4
.L_56:
        /*01d8*/ 	.byte	0x04, 0x10
        /*01da*/ 	.short	(.L_58 - .L_57)
.L_57:
        /*01dc*/ 	.word	0x00000080
        /*01e0*/ 	.word	0x00000001
        /*01e4*/ 	.word	0x00000001


	//----- nvinfo : EIATTR_CRS_STACK_SIZE
	.align		4
.L_58:
        /*01e8*/ 	.byte	0x04, 0x1e
        /*01ea*/ 	.short	(.L_60 - .L_59)
.L_59:
        /*01ec*/ 	.word	0x00000000


	//----- nvinfo : EIATTR_CBANK_PARAM_SIZE
	.align		4
.L_60:
        /*01f0*/ 	.byte	0x03, 0x19
        /*01f2*/ 	.short	0x0050


	//----- nvinfo : EIATTR_PARAM_CBANK
	.align		4
        /*01f4*/ 	.byte	0x04, 0x0a
        /*01f6*/ 	.short	(.L_62 - .L_61)
	.align		4
.L_61:
        /*01f8*/ 	.word	index@(.nv.constant0.matmul_kernel)
        /*01fc*/ 	.short	0x0380
        /*01fe*/ 	.short	0x0050


	//----- nvinfo : EIATTR_SW_WAR
	.align		4
.L_62:
        /*0200*/ 	.byte	0x04, 0x36
        /*0202*/ 	.short	(.L_64 - .L_63)
.L_63:
        /*0204*/ 	.word	0x00000008
.L_64:


//--------------------- .nv.compat                --------------------------
	.section	.nv.compat,"",@"SHT_CUDA_COMPAT_INFO"
	.align	4
        /*0000*/ 	.byte	0x02, 0x02, 0x02, 0x00, 0x02, 0x05, 0x05, 0x00, 0x02, 0x03, 0x00, 0x00, 0x02, 0x06, 0x01, 0x00


//--------------------- .nv.callgraph             --------------------------
	.section	.nv.callgraph,"",@"SHT_CUDA_CALLGRAPH"
	.align	4
	.sectionentsize	8
	.align		4
        /*0000*/ 	.word	0x00000000
	.align		4
        /*0004*/ 	.word	0xffffffff
	.align		4
        /*0008*/ 	.word	0x00000000
	.align		4
        /*000c*/ 	.word	0xfffffffe
	.align		4
        /*0010*/ 	.word	0x00000000
	.align		4
        /*0014*/ 	.word	0xfffffffd
	.align		4
        /*0018*/ 	.word	0x00000000
	.align		4
        /*001c*/ 	.word	0xfffffffc


//--------------------- .text.matmul_kernel       --------------------------
	.section	.text.matmul_kernel,"ax",@progbits
	.align	128
        .global         matmul_kernel
        .type           matmul_kernel,@function
        .size           matmul_kernel,(.L_x_20 - matmul_kernel)
        .other          matmul_kernel,@"STO_CUDA_ENTRY STV_DEFAULT"
matmul_kernel:
.text.matmul_kernel:
[----:B------:R-:W0:Y:S01]  /*0000*/  LDC R1, c[0x0][0x37c] ;  /* 0x0000df00ff017b82 */ /* 0x000e220000000800 */
[----:B------:R-:W1:Y:S01]  /*0010*/  S2R R68, SR_TID.X ;  /* 0x0000000000447919 */ /* 0x000e620000002100 */
[----:B------:R-:W2:Y:S01]  /*0020*/  LDCU.64 UR26, c[0x0][0x358] ;  /* 0x00006b00ff1a77ac */ /* 0x000ea20008000a00 */
[----:B-1----:R-:W-:-:S13]  /*0030*/  ISETP.GE.U32.AND P1, PT, R68, 0x20, PT ;  /* 0x000000204400780c */ /* 0x002fda0003f26070 */
[----:B--2---:R-:W-:Y:S05]  /*0040*/  @P1 BRA `(.L_x_0) ;  /* 0x0000000000b81947 */ /* 0x004fea0003800000 */
[----:B------:R-:W1:Y:S01]  /*0050*/  S2UR UR6, SR_CgaCtaId ;  /* 0x00000000000679c3 */ /* 0x000e620000008800 */
[----:B------:R-:W-:Y:S01]  /*0060*/  NOP ;  /* 0x0000000000007918 */ /* 0x000fe20000000000 */
[----:B------:R-:W-:Y:S02]  /*0070*/  UMOV UR4, 0x40 ;  /* 0x0000004000047882 */ /* 0x000fe40000000000 */
[----:B-1----:R-:W-:-:S09]  /*0080*/  ULEA UR4, UR6, UR4, 0x18 ;  /* 0x0000000406047291 */ /* 0x002fd2000f8ec0ff */
[----:B------:R-:W1:Y:S01]  /*0090*/  LDS.U8 R0, [UR4] ;  /* 0x00000004ff007984 */ /* 0x000e620008000000 */
[----:B------:R-:W-:Y:S02]  /*00a0*/  UMOV UR4, 0x400 ;  /* 0x0000040000047882 */ /* 0x000fe40000000000 */
[----:B------:R-:W-:Y:S01]  /*00b0*/  ULEA UR4, UR6, UR4, 0x18 ;  /* 0x0000000406047291 */ /* 0x000fe2000f8ec0ff */
[----:B-1----:R-:W-:-:S13]  /*00c0*/  ISETP.NE.AND P0, PT, R0, RZ, PT ;  /* 0x000000ff0000720c */ /* 0x002fda0003f05270 */
[----:B------:R-:W-:Y:S05]  /*00d0*/  @P0 BRA `(.L_x_1) ;  /* 0x00000000007c0947 */ /* 0x000fea0003800000 */
[----:B------:R-:W-:-:S13]  /*00e0*/  ELECT P0, URZ, PT ;  /* 0x0000000000ff782f */ /* 0x000fda0003800000 */
[----:B------:R-:W-:Y:S05]  /*00f0*/  @!P0 BRA `(.L_x_2) ;  /* 0x0000000000848947 */ /* 0x000fea0003800000 */
[----:B------:R-:W-:Y:S01]  /*0100*/  UMOV UR5, 0x4 ;  /* 0x0000000400057882 */ /* 0x000fe20000000000 */
[----:B------:R-:W-:Y:S02]  /*0110*/  IMAD.MOV.U32 R4, RZ, RZ, 0x1 ;  /* 0x00000001ff047424 */ /* 0x000fe400078e00ff */
[----:B------:R-:W-:Y:S02]  /*0120*/  IMAD.MOV.U32 R5, RZ, RZ, 0xf ;  /* 0x0000000fff057424 */ /* 0x000fe400078e00ff */
[----:B------:R-:W-:Y:S04]  /*0130*/  DEPBAR.LE SB1, 0x36 ;  /* 0x00009d800000791a */ /* 0x000fe80000000000 */
[----:B------:R-:W1:Y:S02]  /*0140*/  UTCATOMSWS.FIND_AND_SET.ALIGN UP0, UR5, UR5 ;  /* 0x00000005000575e3 */ /* 0x000e640008000800 */
[----:B-1----:R-:W-:-:S04]  /*0150*/  PLOP3.LUT P0, PT, PT, PT, UP0, 0x80, 0x8 ;  /* 0x000000000008781c */ /* 0x002fc80003f0f008 */
[----:B------:R-:W-:-:S04]  /*0160*/  SEL R0, RZ, 0xffffffff, !P0 ;  /* 0xffffffffff007807 */ /* 0x000fc80004000000 */
[----:B------:R-:W-:Y:S01]  /*0170*/  ISETP.NE.AND P0, PT, R0, RZ, PT ;  /* 0x000000ff0000720c */ /* 0x000fe20003f05270 */
[----:B------:R-:W-:-:S12]  /*0180*/  IMAD.U32 R0, RZ, RZ, UR5 ;  /* 0x00000005ff007e24 */ /* 0x000fd8000f8e00ff */
[----:B------:R-:W-:Y:S05]  /*0190*/  @P0 BRA `(.L_x_3) ;  /* 0x0000000000240947 */ /* 0x000fea0003800000 */
.L_x_4:
[----:B------:R-:W-:Y:S05]  /*01a0*/  NANOSLEEP 0x64 ;  /* 0x000000640000795d */ /* 0x000fea0003800000 */
[----:B------:R-:W-:-:S05]  /*01b0*/  UMOV UR5, 0x4 ;  /* 0x0000000400057882 */ /* 0x000fca0000000000 */
[----:B------:R-:W-:Y:S04]  /*01c0*/  DEPBAR.LE SB1, 0x36 ;  /* 0x00009d800000791a */ /* 0x000fe80000000000 */
[----:B------:R-:W1:Y:S02]  /*01d0*/  UTCATOMSWS.FIND_AND_SET.ALIGN UP0, UR5, UR5 ;  /* 0x00000005000575e3 */ /* 0x000e640008000800 */
[----:B-1----:R-:W-:-:S04]  /*01e0*/  PLOP3.LUT P0, PT, PT, PT, UP0, 0x80, 0x8 ;  /* 0x000000000008781c */ /* 0x002fc80003f0f008 */
[----:B------:R-:W-:-:S04]  /*01f0*/  SEL R0, RZ, 0xffffffff, !P0 ;  /* 0xffffffffff007807 */ /* 0x000fc80004000000 */
[----:B------:R-:W-:Y:S01]  /*0200*/  ISETP.NE.AND P0, PT, R0, RZ, PT ;  /* 0x000000ff0000720c */ /* 0x000fe20003f05270 */
[----:B------:R-:W-:-:S12]  /*0210*/  IMAD.U32 R0, RZ, RZ, UR5 ;  /* 0x00000005ff007e24 */ /* 0x000fd8000f8e00ff */
[----:B------:R-:W-:Y:S05]  /*0220*/  @!P0 BRA `(.L_x_4) ;  /* 0xfffffffc00dc8947 */ /* 0x000fea000383ffff */
.L_x_3:
[C---:B------:R-:W-:Y:S01]  /*0230*/  VIADD R3, R0.reuse, 0x10 ;  /* 0x0000001000037836 */ /* 0x040fe20000000000 */
[----:B------:R-:W-:Y:S01]  /*0240*/  UMOV UR5, 0x50 ;  /* 0x0000005000057882 */ /* 0x000fe20000000000 */
[----:B------:R-:W-:Y:S01]  /*0250*/  SHF.L.U32 R2, R5, R0, RZ ;  /* 0x0000000005027219 */ /* 0x000fe200000006ff */
[----:B------:R-:W-:Y:S01]  /*0260*/  ULEA UR5, UR6, UR5, 0x18 ;  /* 0x0000000506057291 */ /* 0x000fe2000f8ec0ff */
[----:B------:R-:W-:Y:S01]  /*0270*/  IMAD.SHL.U32 R0, R0, 0x20, RZ ;  /* 0x0000002000007824 */ /* 0x000fe200078e00ff */
[----:B------:R-:W-:-:S04]  /*0280*/  SHF.L.U32 R3, R4, R3, RZ ;  /* 0x0000000304037219 */ /* 0x000fc800000006ff */
[----:B------:R-:W-:-:S05]  /*0290*/  LOP3.LUT R2, R3, R2, RZ, 0xfc, !PT ;  /* 0x0000000203027212 */ /* 0x000fca00078efcff */
[----:B------:R1:W-:Y:S04]  /*02a0*/  ATOMS.OR RZ, [UR5], R2 ;  /* 0x00000002ffff798c */ /* 0x0003e8000b000005 */
[----:B------:R1:W-:Y:S01]  /*02b0*/  STS [UR4], R0 ;  /* 0x00000000ff007988 */ /* 0x0003e20008000804 */
[----:B------:R-:W-:Y:S05]  /*02c0*/  BRA `(.L_x_2) ;  /* 0x0000000000107947 */ /* 0x000fea0003800000 */
.L_x_1:
[----:B------:R-:W-:Y:S01]  /*02d0*/  IMAD.MOV.U32 R0, RZ, RZ, -0x1 ;  /* 0xffffffffff007424 */ /* 0x000fe200078e00ff */
[----:B------:R-:W-:-:S04]  /*02e0*/  MOV R2, 0x310 ;  /* 0x0000031000027802 */ /* 0x000fc80000000f00 */
[----:B------:R1:W-:Y:S03]  /*02f0*/  STS [UR4], R0 ;  /* 0x00000000ff007988 */ /* 0x0003e60008000804 */
[----:B01----:R-:W-:Y:S05]  /*0300*/  CALL.REL.NOINC `($__internal_1_$__cuda_sm10x_tcgen05_guardrail_trap_phase_invalid_during_alloc) ;  /* 0x0000007000247944 */ /* 0x003fea0003c00000 */
.L_x_2:
[----:B------:R-:W-:Y:S05]  /*0310*/  WARPSYNC.ALL ;  /* 0x0000000000007948 */ /* 0x000fea0003800000 */
[----:B------:R-:W-:Y:S01]  /*0320*/  NOP ;  /* 0x0000000000007918 */ /* 0x000fe20000000000 */
.L_x_0:
[----:B------:R-:W2:Y:S01]  /*0330*/  LDC.64 R20, c[0x0][0x398] ;  /* 0x0000e600ff147b82 */ /* 0x000ea20000000a00 */
[----:B------:R-:W3:Y:S01]  /*0340*/  S2R R5, SR_CTAID.X ;  /* 0x0000000000057919 */ /* 0x000ee20000002500 */
[----:B------:R-:W-:Y:S01]  /*0350*/  UMOV UR13, 0x400 ;  /* 0x00000400000d7882 */ /* 0x000fe20000000000 */
[----:B------:R-:W-:Y:S01]  /*0360*/  SHF.R.U32.HI R69, RZ, 0x5, R68 ;  /* 0x00000005ff457819 */ /* 0x000fe20000011644 */
[----:B------:R-:W-:Y:S01]  /*0370*/  UMOV UR6, 0x1 ;  /* 0x0000000100067882 */ /* 0x000fe20000000000 */
[----:B------:R-:W4:Y:S03]  /*0380*/  LDCU.128 UR8, c[0x0][0x380] ;  /* 0x00007000ff0877ac */ /* 0x000f260008000c00 */
[----:B------:R-:W5:Y:S08]  /*0390*/  S2UR UR4, SR_CgaCtaId ;  /* 0x00000000000479c3 */ /* 0x000f700000008800 */
[----:B------:R-:W1:Y:S02]  /*03a0*/  LDC.64 R104, c[0x0][0x3a8] ;  /* 0x0000ea00ff687b82 */ /* 0x000e640000000a00 */
[----:B-12---:R-:W-:Y:S01]  /*03b0*/  VIADD R0, R21, 0x7f ;  /* 0x0000007f15007836 */ /* 0x006fe20000000000 */
[----:B------:R-:W-:-:S05]  /*03c0*/  IABS R13, R20 ;  /* 0x00000014000d7213 */ /* 0x000fca0000000000 */
[----:B------:R-:W-:Y:S01]  /*03d0*/  BAR.SYNC.DEFER_BLOCKING 0x0 ;  /* 0x0000000000007b1d */ /* 0x000fe20000010000 */
[----:B------:R-:W-:Y:S02]  /*03e0*/  ISETP.NE.AND P6, PT, R20, RZ, PT ;  /* 0x000000ff1400720c */ /* 0x000fe40003fc5270 */
[----:B------:R-:W-:Y:S01]  /*03f0*/  SHF.R.S32.HI R3, RZ, 0x1f, R0 ;  /* 0x0000001fff037819 */ /* 0x000fe20000011400 */
[----:B-----5:R-:W-:-:S03]  /*0400*/  ULEA UR13, UR4, UR13, 0x18 ;  /* 0x0000000d040d7291 */ /* 0x020fc6000f8ec0ff */
[----:B------:R-:W-:Y:S02]  /*0410*/  LEA.HI R3, R3, R0, RZ, 0x7 ;  /* 0x0000000003037211 */ /* 0x000fe400078f38ff */
[----:B---3--:R-:W-:Y:S01]  /*0420*/  IABS R8, R5 ;  /* 0x0000000500087213 */ /* 0x008fe20000000000 */
[----:B------:R-:W-:Y:S01]  /*0430*/  UIADD3 UR15, UPT, UPT, UR13, 0x6000, URZ ;  /* 0x000060000d0f7890 */ /* 0x000fe2000fffe0ff */
[----:B------:R-:W-:-:S04]  /*0440*/  SHF.R.S32.HI R4, RZ, 0x7, R3 ;  /* 0x00000007ff047819 */ /* 0x000fc80000011403 */
[-C--:B------:R-:W-:Y:S02]  /*0450*/  IABS R7, R4.reuse ;  /* 0x0000000400077213 */ /* 0x080fe40000000000 */
[----:B------:R-:W-:Y:S02]  /*0460*/  IABS R10, R4 ;  /* 0x00000004000a7213 */ /* 0x000fe40000000000 */
[----:B------:R-:W1:Y:S08]  /*0470*/  I2F.RP R0, R7 ;  /* 0x0000000700007306 */ /* 0x000e700000209400 */
[----:B-1----:R-:W1:Y:S02]  /*0480*/  MUFU.RCP R0, R0 ;  /* 0x0000000000007308 */ /* 0x002e640000001000 */
[----:B-1----:R-:W-:-:S02]  /*0490*/  VIADD R2, R0, 0xffffffe ;  /* 0x0ffffffe00027836 */ /* 0x002fc40000000000 */
[----:B------:R-:W-:-:S04]  /*04a0*/  IMAD.MOV R0, RZ, RZ, -R10 ;  /* 0x000000ffff007224 */ /* 0x000fc800078e0a0a */
[----:B------:R1:W2:Y:S02]  /*04b0*/  F2I.FTZ.U32.TRUNC.NTZ R3, R2 ;  /* 0x0000000200037305 */ /* 0x0002a4000021f000 */
[----:B-1----:R-:W-:Y:S02]  /*04c0*/  IMAD.MOV.U32 R2, RZ, RZ, RZ ;  /* 0x000000ffff027224 */ /* 0x002fe400078e00ff */
[----:B--2---:R-:W-:-:S04]  /*04d0*/  IMAD.MOV R6, RZ, RZ, -R3 ;  /* 0x000000ffff067224 */ /* 0x004fc800078e0a03 */
[----:B------:R-:W-:Y:S02]  /*04e0*/  IMAD R9, R6, R7, RZ ;  /* 0x0000000706097224 */ /* 0x000fe400078e02ff */
[----:B------:R-:W-:Y:S02]  /*04f0*/  IMAD.MOV.U32 R6, RZ, RZ, R8 ;  /* 0x000000ffff067224 */ /* 0x000fe400078e0008 */
[----:B------:R-:W-:-:S06]  /*0500*/  IMAD.HI.U32 R3, R3, R9, R2 ;  /* 0x0000000903037227 */ /* 0x000fcc00078e0002 */
[----:B------:R-:W-:-:S04]  /*0510*/  IMAD.HI.U32 R3, R3, R6, RZ ;  /* 0x0000000603037227 */ /* 0x000fc800078e00ff */
[----:B------:R-:W-:-:S05]  /*0520*/  IMAD R0, R3, R0, R6 ;  /* 0x0000000003007224 */ /* 0x000fca00078e0206 */
[----:B------:R-:W-:-:S13]  /*0530*/  ISETP.GT.U32.AND P2, PT, R7, R0, PT ;  /* 0x000000000700720c */ /* 0x000fda0003f44070 */
[----:B------:R-:W-:Y:S02]  /*0540*/  @!P2 IMAD.IADD R0, R0, 0x1, -R7 ;  /* 0x000000010000a824 */ /* 0x000fe400078e0a07 */
[----:B------:R-:W-:Y:S01]  /*0550*/  @!P2 VIADD R3, R3, 0x1 ;  /* 0x000000010303a836 */ /* 0x000fe20000000000 */
[----:B------:R-:W-:Y:S02]  /*0560*/  ISETP.NE.AND P2, PT, R4, RZ, PT ;  /* 0x000000ff0400720c */ /* 0x000fe40003f45270 */
[----:B------:R-:W-:Y:S02]  /*0570*/  ISETP.GE.U32.AND P0, PT, R0, R7, PT ;  /* 0x000000070000720c */ /* 0x000fe40003f06070 */
[----:B------:R-:W-:-:S04]  /*0580*/  LOP3.LUT R0, R5, R4, RZ, 0x3c, !PT ;  /* 0x0000000405007212 */ /* 0x000fc800078e3cff */
[----:B------:R-:W-:Y:S01]  /*0590*/  ISETP.GE.AND P3, PT, R0, RZ, PT ;  /* 0x000000ff0000720c */ /* 0x000fe20003f66270 */
[----:B------:R-:W-:-:S06]  /*05a0*/  VIADD R0, R20, 0x3f ;  /* 0x0000003f14007836 */ /* 0x000fcc0000000000 */
[----:B------:R-:W-:-:S04]  /*05b0*/  @P0 VIADD R3, R3, 0x1 ;  /* 0x0000000103030836 */ /* 0x000fc80000000000 */
[----:B------:R-:W-:Y:S01]  /*05c0*/  IMAD.MOV.U32 R9, RZ, RZ, R3 ;  /* 0x000000ffff097224 */ /* 0x000fe200078e0003 */
[----:B------:R-:W-:-:S03]  /*05d0*/  SHF.R.S32.HI R3, RZ, 0x1f, R0 ;  /* 0x0000001fff037819 */ /* 0x000fc60000011400 */
[----:B------:R-:W-:Y:S01]  /*05e0*/  @!P3 IMAD.MOV R9, RZ, RZ, -R9 ;  /* 0x000000ffff09b224 */ /* 0x000fe200078e0a09 */
[----:B------:R-:W-:Y:S02]  /*05f0*/  LEA.HI R3, R3, R0, RZ, 0x6 ;  /* 0x0000000003037211 */ /* 0x000fe400078f30ff */
[----:B------:R-:W-:-:S04]  /*0600*/  @!P2 LOP3.LUT R9, RZ, R4, RZ, 0x33, !PT ;  /* 0x00000004ff09a212 */ /* 0x000fc800078e33ff */
[----:B------:R-:W-:Y:S01]  /*0610*/  LEA.HI.SX32 R3, R3, -R9, 0x1a ;  /* 0x8000000903037211 */ /* 0x000fe200078fd2ff */
[----:B------:R-:W-:-:S03]  /*0620*/  IMAD.MOV R6, RZ, RZ, -R9 ;  /* 0x000000ffff067224 */ /* 0x000fc600078e0a09 */
[----:B------:R-:W-:Y:S01]  /*0630*/  VIMNMX R11, PT, PT, R3, 0x1, PT ;  /* 0x00000001030b7848 */ /* 0x000fe20003fe0100 */
[----:B------:R-:W-:-:S03]  /*0640*/  IMAD R10, R4, R6, R5 ;  /* 0x00000006040a7224 */ /* 0x000fc600078e0205 */
[----:B------:R-:W-:Y:S02]  /*0650*/  IABS R7, R11 ;  /* 0x0000000b00077213 */ /* 0x000fe40000000000 */
[----:B------:R-:W-:Y:S02]  /*0660*/  IABS R6, R10 ;  /* 0x0000000a00067213 */ /* 0x000fe40000000000 */
[----:B------:R-:W1:Y:S08]  /*0670*/  I2F.RP R0, R7 ;  /* 0x0000000700007306 */ /* 0x000e700000209400 */
[----:B-1----:R-:W1:Y:S02]  /*0680*/  MUFU.RCP R0, R0 ;  /* 0x0000000000007308 */ /* 0x002e640000001000 */
[----:B-1----:R-:W-:-:S06]  /*0690*/  VIADD R2, R0, 0xffffffe ;  /* 0x0ffffffe00027836 */ /* 0x002fcc0000000000 */
[----:B------:R1:W2:Y:S02]  /*06a0*/  F2I.FTZ.U32.TRUNC.NTZ R3, R2 ;  /* 0x0000000200037305 */ /* 0x0002a4000021f000 */
[----:B-1----:R-:W-:Y:S02]  /*06b0*/  IMAD.MOV.U32 R2, RZ, RZ, RZ ;  /* 0x000000ffff027224 */ /* 0x002fe400078e00ff */
[----:B--2---:R-:W-:-:S04]  /*06c0*/  IMAD.MOV R8, RZ, RZ, -R3 ;  /* 0x000000ffff087224 */ /* 0x004fc800078e0a03 */
[----:B------:R-:W-:Y:S01]  /*06d0*/  IMAD.MOV.U32 R4, RZ, RZ, R8 ;  /* 0x000000ffff047224 */ /* 0x000fe200078e0008 */
[----:B------:R-:W-:-:S03]  /*06e0*/  IABS R8, R11 ;  /* 0x0000000b00087213 */ /* 0x000fc60000000000 */
[----:B------:R-:W-:Y:S02]  /*06f0*/  IMAD R5, R4, R7, RZ ;  /* 0x0000000704057224 */ /* 0x000fe400078e02ff */
[----:B------:R-:W-:Y:S02]  /*0700*/  IMAD.MOV.U32 R4, RZ, RZ, R6 ;  /* 0x000000ffff047224 */ /* 0x000fe400078e0006 */
[----:B------:R-:W-:Y:S01]  /*0710*/  IMAD.HI.U32 R3, R3, R5, R2 ;  /* 0x0000000503037227 */ /* 0x000fe200078e0002 */
[----:B------:R-:W1:Y:S03]  /*0720*/  I2F.RP R6, R13 ;  /* 0x0000000d00067306 */ /* 0x000e660000209400 */
[----:B------:R-:W-:Y:S02]  /*0730*/  IMAD.MOV R5, RZ, RZ, -R8 ;  /* 0x000000ffff057224 */ /* 0x000fe400078e0a08 */
[----:B------:R-:W-:Y:S01]  /*0740*/  IMAD.HI.U32 R0, R3, R4, RZ ;  /* 0x0000000403007227 */ /* 0x000fe200078e00ff */
[----:B------:R-:W-:-:S03]  /*0750*/  IABS R3, R21 ;  /* 0x0000001500037213 */ /* 0x000fc60000000000 */
[----:B------:R-:W-:Y:S01]  /*0760*/  IMAD R2, R0, R5, R4 ;  /* 0x0000000500027224 */ /* 0x000fe200078e0204 */
[----:B------:R-:W2:Y:S04]  /*0770*/  I2F.RP R8, R3 ;  /* 0x0000000300087306 */ /* 0x000ea80000209400 */
[----:B------:R-:W-:-:S04]  /*0780*/  ISETP.GT.U32.AND P2, PT, R7, R2, PT ;  /* 0x000000020700720c */ /* 0x000fc80003f44070 */
[----:B-1----:R-:W1:Y:S08]  /*0790*/  MUFU.RCP R6, R6 ;  /* 0x0000000600067308 */ /* 0x002e700000001000 */
[----:B--2---:R-:W-:Y:S01]  /*07a0*/  MUFU.RCP R8, R8 ;  /* 0x0000000800087308 */ /* 0x004fe20000001000 */
[----:B------:R-:W-:Y:S02]  /*07b0*/  @!P2 IMAD.IADD R2, R2, 0x1, -R7 ;  /* 0x000000010202a824 */ /* 0x000fe400078e0a07 */
[----:B------:R-:W-:Y:S01]  /*07c0*/  @!P2 VIADD R0, R0, 0x1 ;  /* 0x000000010000a836 */ /* 0x000fe20000000000 */
[----:B------:R-:W-:-:S02]  /*07d0*/  ISETP.NE.AND P2, PT, R11, RZ, PT ;  /* 0x000000ff0b00720c */ /* 0x000fc40003f45270 */
[----:B------:R-:W-:Y:S02]  /*07e0*/  ISETP.GE.U32.AND P0, PT, R2, R7, PT ;  /* 0x000000070200720c */ /* 0x000fe40003f06070 */
[----:B------:R-:W-:Y:S01]  /*07f0*/  LOP3.LUT R2, R10, R11, RZ, 0x3c, !PT ;  /* 0x0000000b0a027212 */ /* 0x000fe200078e3cff */
[----:B-1----:R-:W-:Y:S01]  /*0800*/  VIADD R4, R6, 0xffffffe ;  /* 0x0ffffffe06047836 */ /* 0x002fe20000000000 */
[----:B------:R-:W-:Y:S02]  /*0810*/  LOP3.LUT R6, R68, 0x3f, RZ, 0xc0, !PT ;  /* 0x0000003f44067812 */ /* 0x000fe400078ec0ff */
[----:B------:R-:W-:Y:S01]  /*0820*/  ISETP.GE.AND P3, PT, R2, RZ, PT ;  /* 0x000000ff0200720c */ /* 0x000fe20003f66270 */
[----:B------:R1:W2:Y:S06]  /*0830*/  F2I.FTZ.U32.TRUNC.NTZ R5, R4 ;  /* 0x0000000400057305 */ /* 0x0002ac000021f000 */
[----:B------:R-:W-:-:S02]  /*0840*/  @P0 VIADD R0, R0, 0x1 ;  /* 0x0000000100000836 */ /* 0x000fc40000000000 */
[----:B-1----:R-:W-:Y:S02]  /*0850*/  IMAD.MOV.U32 R4, RZ, RZ, RZ ;  /* 0x000000ffff047224 */ /* 0x002fe400078e00ff */
[----:B------:R-:W-:-:S04]  /*0860*/  IMAD.MOV.U32 R12, RZ, RZ, R0 ;  /* 0x000000ffff0c7224 */ /* 0x000fc800078e0000 */
[----:B------:R-:W-:Y:S01]  /*0870*/  @!P3 IMAD.MOV R12, RZ, RZ, -R12 ;  /* 0x000000ffff0cb224 */ /* 0x000fe200078e0a0c */
[----:B------:R-:W-:Y:S01]  /*0880*/  @!P2 LOP3.LUT R12, RZ, R11, RZ, 0x33, !PT ;  /* 0x0000000bff0ca212 */ /* 0x000fe200078e33ff */
[----:B--2---:R-:W-:-:S04]  /*0890*/  IMAD.MOV R2, RZ, RZ, -R5 ;  /* 0x000000ffff027224 */ /* 0x004fc800078e0a05 */
[----:B------:R-:W-:-:S04]  /*08a0*/  IMAD.MOV R0, RZ, RZ, -R12 ;  /* 0x000000ffff007224 */ /* 0x000fc800078e0a0c */
[----:B------:R-:W-:Y:S02]  /*08b0*/  IMAD R0, R11, R0, R10 ;  /* 0x000000000b007224 */ /* 0x000fe400078e020a */
[----:B------:R-:W-:Y:S02]  /*08c0*/  VIADD R10, R8, 0xffffffe ;  /* 0x0ffffffe080a7836 */ /* 0x000fe40000000000 */
[----:B------:R-:W-:Y:S02]  /*08d0*/  IMAD.IADD R7, R9, 0x1, R0 ;  /* 0x0000000109077824 */ /* 0x000fe400078e0200 */
[----:B------:R-:W-:Y:S01]  /*08e0*/  IMAD.MOV.U32 R0, RZ, RZ, R2 ;  /* 0x000000ffff007224 */ /* 0x000fe200078e0002 */
[----:B------:R-:W1:Y:S01]  /*08f0*/  F2I.FTZ.U32.TRUNC.NTZ R11, R10 ;  /* 0x0000000a000b7305 */ /* 0x000e62000021f000 */
[----:B------:R-:W-:Y:S02]  /*0900*/  IMAD R2, R7, 0x40, R6 ;  /* 0x0000004007027824 */ /* 0x000fe400078e0206 */
[----:B------:R-:W-:-:S03]  /*0910*/  IMAD R7, R0, R13, RZ ;  /* 0x0000000d00077224 */ /* 0x000fc600078e02ff */
[----:B------:R-:W-:Y:S01]  /*0920*/  IABS R0, R2 ;  /* 0x0000000200007213 */ /* 0x000fe20000000000 */
[----:B------:R-:W-:Y:S01]  /*0930*/  IMAD.HI.U32 R4, R5, R7, R4 ;  /* 0x0000000705047227 */ /* 0x000fe200078e0004 */
[----:B------:R-:W-:-:S03]  /*0940*/  SHF.R.U32.HI R5, RZ, 0x5, R68 ;  /* 0x00000005ff057819 */ /* 0x000fc60000011644 */
[----:B------:R-:W-:Y:S01]  /*0950*/  IMAD.MOV.U32 R7, RZ, RZ, R0 ;  /* 0x000000ffff077224 */ /* 0x000fe200078e0000 */
[----:B------:R-:W-:Y:S01]  /*0960*/  SGXT.U32 R5, R5, 0x2 ;  /* 0x000000020505781a */ /* 0x000fe20000000000 */
[----:B------:R-:W-:Y:S02]  /*0970*/  IMAD.SHL.U32 R0, R12, 0x80, RZ ;  /* 0x000000800c007824 */ /* 0x000fe400078e00ff */
[----:B------:R-:W-:-:S04]  /*0980*/  IMAD.HI.U32 R4, R4, R7, RZ ;  /* 0x0000000704047227 */ /* 0x000fc800078e00ff */
[----:B------:R-:W-:Y:S02]  /*0990*/  IMAD.MOV R4, RZ, RZ, -R4 ;  /* 0x000000ffff047224 */ /* 0x000fe400078e0a04 */
[----:B-1----:R-:W-:Y:S02]  /*09a0*/  IMAD.MOV R8, RZ, RZ, -R11 ;  /* 0x000000ffff087224 */ /* 0x002fe400078e0a0b */
[C---:B------:R-:W-:Y:S02]  /*09b0*/  IMAD R4, R13.reuse, R4, R7 ;  /* 0x000000040d047224 */ /* 0x040fe400078e0207 */
[----:B------:R-:W-:Y:S01]  /*09c0*/  IMAD R9, R8, R3, RZ ;  /* 0x0000000308097224 */ /* 0x000fe200078e02ff */
[----:B------:R-:W-:Y:S01]  /*09d0*/  LOP3.LUT R8, R0, R5, RZ, 0xfc, !PT ;  /* 0x0000000500087212 */ /* 0x000fe200078efcff */
[----:B------:R-:W-:Y:S01]  /*09e0*/  IMAD.MOV.U32 R10, RZ, RZ, RZ ;  /* 0x000000ffff0a7224 */ /* 0x000fe200078e00ff */
[----:B------:R-:W-:Y:S02]  /*09f0*/  ISETP.GT.U32.AND P0, PT, R13, R4, PT ;  /* 0x000000040d00720c */ /* 0x000fe40003f04070 */
[C---:B------:R-:W-:Y:S01]  /*0a00*/  LOP3.LUT R15, R8.reuse, 0x4, RZ, 0xfc, !PT ;  /* 0x00000004080f7812 */ /* 0x040fe200078efcff */
[----:B------:R-:W-:Y:S01]  /*0a10*/  IMAD.HI.U32 R7, R11, R9, R10 ;  /* 0x000000090b077227 */ /* 0x000fe200078e000a */
[----:B------:R-:W-:-:S02]  /*0a20*/  LOP3.LUT R23, R8, 0x7c, RZ, 0xfc, !PT ;  /* 0x0000007c08177812 */ /* 0x000fc400078efcff */
[----:B------:R-:W-:Y:S02]  /*0a30*/  LOP3.LUT R19, R8, 0x8, RZ, 0xfc, !PT ;  /* 0x0000000808137812 */ /* 0x000fe400078efcff */
[----:B------:R-:W-:Y:S02]  /*0a40*/  IABS R12, R8 ;  /* 0x00000008000c7213 */ /* 0x000fe40000000000 */
[----:B------:R-:W-:Y:S02]  /*0a50*/  IABS R14, R15 ;  /* 0x0000000f000e7213 */ /* 0x000fe40000000000 */
[----:B------:R-:W-:Y:S01]  /*0a60*/  IABS R22, R23 ;  /* 0x0000001700167213 */ /* 0x000fe20000000000 */
[----:B------:R-:W-:Y:S01]  /*0a70*/  @!P0 IMAD.IADD R4, R4, 0x1, -R13 ;  /* 0x0000000104048824 */ /* 0x000fe200078e0a0d */
[----:B------:R-:W-:Y:S01]  /*0a80*/  IABS R16, R19 ;  /* 0x0000001300107213 */ /* 0x000fe20000000000 */
[----:B------:R-:W-:Y:S01]  /*0a90*/  IMAD.HI.U32 R5, R7, R12, RZ ;  /* 0x0000000c07057227 */ /* 0x000fe200078e00ff */
[----:B------:R-:W-:-:S02]  /*0aa0*/  ISETP.GE.AND P3, PT, R15, RZ, PT ;  /* 0x000000ff0f00720c */ /* 0x000fc40003f66270 */
[----:B------:R-:W-:Y:S01]  /*0ab0*/  ISETP.GT.U32.AND P0, PT, R13, R4, PT ;  /* 0x000000040d00720c */ /* 0x000fe20003f04070 */
[C---:B------:R-:W-:Y:S01]  /*0ac0*/  IMAD.HI.U32 R9, R7.reuse, R14, RZ ;  /* 0x0000000e07097227 */ /* 0x040fe200078e00ff */
[C---:B------:R-:W-:Y:S02]  /*0ad0*/  LOP3.LUT R25, R8.reuse, 0xc, RZ, 0xfc, !PT ;  /* 0x0000000c08197812 */ /* 0x040fe400078efcff */
[C---:B------:R-:W-:Y:S01]  /*0ae0*/  LOP3.LUT R27, R8.reuse, 0x10, RZ, 0xfc, !PT ;  /* 0x00000010081b7812 */ /* 0x040fe200078efcff */
[C---:B------:R-:W-:Y:S01]  /*0af0*/  IMAD.HI.U32 R11, R7.reuse, R22, RZ ;  /* 0x00000016070b7227 */ /* 0x040fe200078e00ff */
[C---:B------:R-:W-:Y:S02]  /*0b00*/  LOP3.LUT R28, R8.reuse, 0x14, RZ, 0xfc, !PT ;  /* 0x00000014081c7812 */ /* 0x040fe400078efcff */
[C---:B------:R-:W-:Y:S01]  /*0b10*/  LOP3.LUT R29, R8.reuse, 0x18, RZ, 0xfc, !PT ;  /* 0x00000018081d7812 */ /* 0x040fe200078efcff */
[----:B------:R-:W-:Y:S01]  /*0b20*/  IMAD.HI.U32 R10, R7, R16, RZ ;  /* 0x00000010070a7227 */ /* 0x000fe200078e00ff */
[----:B------:R-:W-:-:S02]  /*0b30*/  LOP3.LUT R30, R8, 0x1c, RZ, 0xfc, !PT ;  /* 0x0000001c081e7812 */ /* 0x000fc400078efcff */
[----:B------:R-:W-:Y:S01]  /*0b40*/  IABS R24, R29 ;  /* 0x0000001d00187213 */ /* 0x000fe20000000000 */
[----:B------:R-:W-:Y:S01]  /*0b50*/  @!P0 IMAD.IADD R4, R4, 0x1, -R13 ;  /* 0x0000000104048824 */ /* 0x000fe200078e0a0d */
[----:B------:R-:W-:Y:S01]  /*0b60*/  ISETP.GE.AND P0, PT, R2, RZ, PT ;  /* 0x000000ff0200720c */ /* 0x000fe20003f06270 */
[----:B------:R-:W-:Y:S01]  /*0b70*/  IMAD.MOV R5, RZ, RZ, -R5 ;  /* 0x000000ffff057224 */ /* 0x000fe200078e0a05 */
[----:B------:R-:W-:Y:S01]  /*0b80*/  ISETP.GE.AND P4, PT, R19, RZ, PT ;  /* 0x000000ff1300720c */ /* 0x000fe20003f86270 */
[----:B------:R-:W-:Y:S01]  /*0b90*/  IMAD.MOV R15, RZ, RZ, -R9 ;  /* 0x000000ffff0f7224 */ /* 0x000fe200078e0a09 */
[C---:B------:R-:W-:Y:S01]  /*0ba0*/  LOP3.LUT R31, R8.reuse, 0x20, RZ, 0xfc, !PT ;  /* 0x00000020081f7812 */ /* 0x040fe200078efcff */
[----:B------:R-:W-:Y:S01]  /*0bb0*/  IMAD.MOV R18, RZ, RZ, -R11 ;  /* 0x000000ffff127224 */ /* 0x000fe200078e0a0b */
[C---:B------:R-:W-:Y:S01]  /*0bc0*/  LOP3.LUT R32, R8.reuse, 0x24, RZ, 0xfc, !PT ;  /* 0x0000002408207812 */ /* 0x040fe200078efcff */
[----:B------:R-:W-:Y:S01]  /*0bd0*/  IMAD.MOV R17, RZ, RZ, -R10 ;  /* 0x000000ffff117224 */ /* 0x000fe200078e0a0a */
[C---:B------:R-:W-:Y:S01]  /*0be0*/  LOP3.LUT R33, R8.reuse, 0x28, RZ, 0xfc, !PT ;  /* 0x0000002808217812 */ /* 0x040fe200078efcff */
[C---:B------:R-:W-:Y:S01]  /*0bf0*/  IMAD R9, R3.reuse, R5, R12 ;  /* 0x0000000503097224 */ /* 0x040fe200078e020c */
[----:B------:R-:W-:Y:S01]  /*0c00*/  LOP3.LUT R35, R8, 0x50, RZ, 0xfc, !PT ;  /* 0x0000005008237812 */ /* 0x000fe200078efcff */
[C---:B------:R-:W-:Y:S01]  /*0c10*/  IMAD R10, R3.reuse, R15, R14 ;  /* 0x0000000f030a7224 */ /* 0x040fe200078e020e */
[----:B------:R-:W-:Y:S01]  /*0c20*/  IABS R14, R25 ;  /* 0x00000019000e7213 */ /* 0x000fe20000000000 */
[C---:B------:R-:W-:Y:S01]  /*0c30*/  IMAD R22, R3.reuse, R18, R22 ;  /* 0x0000001203167224 */ /* 0x040fe200078e0216 */
[C---:B------:R-:W-:Y:S01]  /*0c40*/  ISETP.GT.U32.AND P5, PT, R3.reuse, R9, PT ;  /* 0x000000090300720c */ /* 0x040fe20003fa4070 */
[----:B------:R-:W-:Y:S01]  /*0c50*/  IMAD R11, R3, R17, R16 ;  /* 0x00000011030b7224 */ /* 0x000fe200078e0210 */
[----:B------:R-:W-:Y:S01]  /*0c60*/  IABS R16, R27 ;  /* 0x0000001b00107213 */ /* 0x000fe20000000000 */
[----:B------:R-:W-:Y:S01]  /*0c70*/  IMAD.HI.U32 R5, R7, R14, RZ ;  /* 0x0000000e07057227 */ /* 0x000fe200078e00ff */
[----:B------:R-:W-:-:S02]  /*0c80*/  ISETP.GT.U32.AND P2, PT, R3, R22, PT ;  /* 0x000000160300720c */ /* 0x000fc40003f44070 */
[----:B------:R-:W-:Y:S01]  /*0c90*/  IABS R18, R28 ;  /* 0x0000001c00127213 */ /* 0x000fe20000000000 */
[----:B------:R-:W-:Y:S01]  /*0ca0*/  @!P0 IMAD.MOV R4, RZ, RZ, -R4 ;  /* 0x000000ffff048224 */ /* 0x000fe200078e0a04 */
[----:B------:R-:W-:Y:S01]  /*0cb0*/  ISETP.GT.U32.AND P0, PT, R3, R10, PT ;  /* 0x0000000a0300720c */ /* 0x000fe20003f04070 */
[----:B------:R-:W-:Y:S01]  /*0cc0*/  IMAD.HI.U32 R12, R7, R16, RZ ;  /* 0x00000010070c7227 */ /* 0x000fe200078e00ff */
[----:B------:R-:W-:Y:S02]  /*0cd0*/  @!P6 LOP3.LUT R4, RZ, R20, RZ, 0x33, !PT ;  /* 0x00000014ff04e212 */ /* 0x000fe400078e33ff */
[C---:B------:R-:W-:Y:S01]  /*0ce0*/  ISETP.GT.U32.AND P6, PT, R3.reuse, R11, PT ;  /* 0x0000000b0300720c */ /* 0x040fe20003fc4070 */
[----:B------:R-:W-:Y:S01]  /*0cf0*/  IMAD.MOV R15, RZ, RZ, -R5 ;  /* 0x000000ffff0f7224 */ /* 0x000fe200078e0a05 */
[----:B------:R-:W-:Y:S01]  /*0d00*/  IABS R20, R31 ;  /* 0x0000001f00147213 */ /* 0x000fe20000000000 */
[----:B------:R-:W-:Y:S01]  /*0d10*/  IMAD.MOV R17, RZ, RZ, -R12 ;  /* 0x000000ffff117224 */ /* 0x000fe200078e0a0c */
[----:B------:R-:W-:Y:S01]  /*0d20*/  IABS R26, R33 ;  /* 0x00000021001a7213 */ /* 0x000fe20000000000 */
[----:B------:R-:W-:Y:S01]  /*0d30*/  IMAD R12, R3, R15, R14 ;  /* 0x0000000f030c7224 */ /* 0x000fe200078e020e */
[----:B------:R-:W-:Y:S01]  /*0d40*/  IABS R38, R35 ;  /* 0x0000002300267213 */ /* 0x000fe20000000000 */
[--C-:B------:R-:W-:Y:S01]  /*0d50*/  @!P2 IMAD.IADD R22, R22, 0x1, -R3.reuse ;  /* 0x000000011616a824 */ /* 0x100fe200078e0a03 */
[----:B------:R-:W-:Y:S01]  /*0d60*/  LOP3.LUT R37, R8, 0x54, RZ, 0xfc, !PT ;  /* 0x0000005408257812 */ /* 0x000fe200078efcff */
[--C-:B------:R-:W-:Y:S01]  /*0d70*/  @!P5 IMAD.IADD R9, R9, 0x1, -R3.reuse ;  /* 0x000000010909d824 */ /* 0x100fe200078e0a03 */
[C---:B------:R-:W-:Y:S01]  /*0d80*/  ISETP.GT.U32.AND P2, PT, R3.reuse, R12, PT ;  /* 0x0000000c0300720c */ /* 0x040fe20003f44070 */
[--C-:B------:R-:W-:Y:S01]  /*0d90*/  @!P0 IMAD.IADD R10, R10, 0x1, -R3.reuse ;  /* 0x000000010a0a8824 */ /* 0x100fe200078e0a03 */
[----:B------:R-:W-:Y:S01]  /*0da0*/  ISETP.GT.U32.AND P5, PT, R3, R22, PT ;  /* 0x000000160300720c */ /* 0x000fe20003fa4070 */
[----:B------:R-:W-:Y:S01]  /*0db0*/  @!P6 IMAD.IADD R11, R11, 0x1, -R3 ;  /* 0x000000010b0be824 */ /* 0x000fe200078e0a03 */
[----:B------:R-:W-:Y:S01]  /*0dc0*/  ISETP.GT.U32.AND P0, PT, R3, R9, PT ;  /* 0x000000090300720c */ /* 0x000fe20003f04070 */
[----:B------:R-:W-:Y:S01]  /*0dd0*/  IMAD.HI.U32 R13, R7, R18, RZ ;  /* 0x00000012070d7227 */ /* 0x000fe200078e00ff */
[----:B------:R-:W-:-:S02]  /*0de0*/  ISETP.GT.U32.AND P6, PT, R3, R10, PT ;  /* 0x0000000a0300720c */ /* 0x000fc40003fc4070 */
[----:B------:R-:W-:Y:S01]  /*0df0*/  IABS R40, R37 ;  /* 0x0000002500287213 */ /* 0x000fe20000000000 */
[----:B------:R-:W-:Y:S01]  /*0e00*/  IMAD.HI.U32 R5, R7, R24, RZ ;  /* 0x0000001807057227 */ /* 0x000fe200078e00ff */
[C---:B------:R-:W-:Y:S02]  /*0e10*/  LOP3.LUT R39, R8.reuse, 0x58, RZ, 0xfc, !PT ;  /* 0x0000005808277812 */ /* 0x040fe400078efcff */
[----:B------:R-:W-:Y:S01]  /*0e20*/  LOP3.LUT R41, R8, 0x5c, RZ, 0xfc, !PT ;  /* 0x0000005c08297812 */ /* 0x000fe200078efcff */
[----:B------:R-:W-:Y:S01]  /*0e30*/  IMAD.MOV R19, RZ, RZ, -R13 ;  /* 0x000000ffff137224 */ /* 0x000fe200078e0a0d */
[----:B------:R-:W-:Y:S01]  /*0e40*/  IABS R42, R39 ;  /* 0x00000027002a7213 */ /* 0x000fe20000000000 */
[C---:B------:R-:W-:Y:S01]  /*0e50*/  IMAD R13, R3.reuse, R17, R16 ;  /* 0x00000011030d7224 */ /* 0x040fe200078e0210 */
[----:B------:R-:W-:Y:S01]  /*0e60*/  IABS R16, R30 ;  /* 0x0000001e00107213 */ /* 0x000fe20000000000 */
[----:B------:R-:W-:Y:S01]  /*0e70*/  @!P2 IMAD.IADD R12, R12, 0x1, -R3 ;  /* 0x000000010c0ca824 */ /* 0x000fe200078e0a03 */
[C---:B------:R-:W-:Y:S01]  /*0e80*/  ISETP.GT.U32.AND P2, PT, R3.reuse, R11, PT ;  /* 0x0000000b0300720c */ /* 0x040fe20003f44070 */
[----:B------:R-:W-:Y:S01]  /*0e90*/  IMAD.MOV R5, RZ, RZ, -R5 ;  /* 0x000000ffff057224 */ /* 0x000fe200078e0a05 */
[C---:B------:R-:W-:Y:S01]  /*0ea0*/  LOP3.LUT R43, R8.reuse, 0x60, RZ, 0xfc, !PT ;  /* 0x00000060082b7812 */ /* 0x040fe200078efcff */
[----:B------:R-:W-:Y:S01]  /*0eb0*/  IMAD R14, R3, R19, R18 ;  /* 0x00000013030e7224 */ /* 0x000fe200078e0212 */
[----:B------:R-:W-:Y:S01]  /*0ec0*/  LOP3.LUT R45, R8, 0x6c, RZ, 0xfc, !PT ;  /* 0x0000006c082d7812 */ /* 0x000fe200078efcff */
[----:B------:R-:W-:Y:S01]  /*0ed0*/  @!P0 IMAD.IADD R9, R9, 0x1, -R3 ;  /* 0x0000000109098824 */ /* 0x000fe200078e0a03 */
[C---:B------:R-:W-:Y:S01]  /*0ee0*/  ISETP.GT.U32.AND P0, PT, R3.reuse, R13, PT ;  /* 0x0000000d0300720c */ /* 0x040fe20003f04070 */
[----:B------:R-:W-:Y:S01]  /*0ef0*/  IMAD R15, R3, R5, R24 ;  /* 0x00000005030f7224 */ /* 0x000fe200078e0218 */
[----:B------:R-:W-:Y:S01]  /*0f00*/  IABS R24, R32 ;  /* 0x0000002000187213 */ /* 0x000fe20000000000 */
[----:B------:R-:W-:Y:S01]  /*0f10*/  IMAD.HI.U32 R5, R7, R16, RZ ;  /* 0x0000001007057227 */ /* 0x000fe200078e00ff */
[----:B------:R-:W-:-:S02]  /*0f20*/  IABS R44, R43 ;  /* 0x0000002b002c7213 */ /* 0x000fc40000000000 */
[----:B------:R-:W-:Y:S01]  /*0f30*/  LOP3.LUT R47, R8, 0x70, RZ, 0xfc, !PT ;  /* 0x00000070082f7812 */ /* 0x000fe200078efcff */
[----:B------:R-:W-:Y:S01]  /*0f40*/  @!P6 IMAD.IADD R10, R10, 0x1, -R3 ;  /* 0x000000010a0ae824 */ /* 0x000fe200078e0a03 */
[C---:B------:R-:W-:Y:S01]  /*0f50*/  ISETP.GT.U32.AND P6, PT, R3.reuse, R14, PT ;  /* 0x0000000e0300720c */ /* 0x040fe20003fc4070 */
[----:B------:R-:W-:Y:S01]  /*0f60*/  IMAD.MOV R5, RZ, RZ, -R5 ;  /* 0x000000ffff057224 */ /* 0x000fe200078e0a05 */
[----:B------:R-:W-:Y:S01]  /*0f70*/  IABS R50, R45 ;  /* 0x0000002d00327213 */ /* 0x000fe20000000000 */
[--C-:B------:R-:W-:Y:S01]  /*0f80*/  @!P5 IMAD.IADD R22, R22, 0x1, -R3.reuse ;  /* 0x000000011616d824 */ /* 0x100fe200078e0a03 */
[----:B------:R-:W-:Y:S01]  /*0f90*/  ISETP.GT.U32.AND P5, PT, R3, R12, PT ;  /* 0x0000000c0300720c */ /* 0x000fe20003fa4070 */
[--C-:B------:R-:W-:Y:S01]  /*0fa0*/  @!P2 IMAD.IADD R11, R11, 0x1, -R3.reuse ;  /* 0x000000010b0ba824 */ /* 0x100fe200078e0a03 */
[C---:B------:R-:W-:Y:S01]  /*0fb0*/  ISETP.GT.U32.AND P2, PT, R3.reuse, R15, PT ;  /* 0x0000000f0300720c */ /* 0x040fe20003f44070 */
[----:B------:R-:W-:Y:S01]  /*0fc0*/  IMAD R16, R3, R5, R16 ;  /* 0x0000000503107224 */ /* 0x000fe200078e0210 */
[----:B------:R-:W-:Y:S01]  /*0fd0*/  IABS R52, R47 ;  /* 0x0000002f00347213 */ /* 0x000fe20000000000 */
[----:B------:R-:W-:Y:S01]  /*0fe0*/  @!P0 IMAD.IADD R13, R13, 0x1, -R3 ;  /* 0x000000010d0d8824 */ /* 0x000fe200078e0a03 */
[----:B------:R-:W-:Y:S01]  /*0ff0*/  LOP3.LUT R49, R8, 0x74, RZ, 0xfc, !PT ;  /* 0x0000007408317812 */ /* 0x000fe200078efcff */
[----:B------:R-:W-:Y:S01]  /*1000*/  IMAD.HI.U32 R5, R7, R20, RZ ;  /* 0x0000001407057227 */ /* 0x000fe200078e00ff */
[----:B------:R-:W-:-:S02]  /*1010*/  ISETP.GT.U32.AND P0, PT, R3, R16, PT ;  /* 0x000000100300720c */ /* 0x000fc40003f04070 */
[----:B------:R-:W-:Y:S01]  /*1020*/  IABS R54, R49 ;  /* 0x0000003100367213 */ /* 0x000fe20000000000 */
[--C-:B------:R-:W-:Y:S01]  /*1030*/  @!P6 IMAD.IADD R14, R14, 0x1, -R3.reuse ;  /* 0x000000010e0ee824 */ /* 0x100fe200078e0a03 */
[----:B------:R-:W-:Y:S01]  /*1040*/  ISETP.GE.AND P6, PT, R8, RZ, PT ;  /* 0x000000ff0800720c */ /* 0x000fe20003fc6270 */
[--C-:B------:R-:W-:Y:S01]  /*1050*/  @!P5 IMAD.IADD R12, R12, 0x1, -R3.reuse ;  /* 0x000000010c0cd824 */ /* 0x100fe200078e0a03 */
[----:B------:R-:W-:Y:S01]  /*1060*/  ISETP.GE.AND P5, PT, R23, RZ, PT ;  /* 0x000000ff1700720c */ /* 0x000fe20003fa6270 */
[----:B------:R-:W-:Y:S01]  /*1070*/  @!P2 IMAD.IADD R15, R15, 0x1, -R3 ;  /* 0x000000010f0fa824 */ /* 0x000fe200078e0a03 */
[----:B------:R-:W-:Y:S01]  /*1080*/  ISETP.GE.AND P2, PT, R25, RZ, PT ;  /* 0x000000ff1900720c */ /* 0x000fe20003f46270 */
[----:B------:R-:W-:Y:S01]  /*1090*/  IMAD.HI.U32 R17, R7, R24, RZ ;  /* 0x0000001807117227 */ /* 0x000fe200078e00ff */
[----:B------:R-:W-:-:S03]  /*10a0*/  LOP3.LUT R25, R8, 0x2c, RZ, 0xfc, !PT ;  /* 0x0000002c08197812 */ /* 0x000fc600078efcff */
[----:B------:R-:W-:Y:S02]  /*10b0*/  IMAD.MOV R5, RZ, RZ, -R5 ;  /* 0x000000ffff057224 */ /* 0x000fe400078e0a05 */
[----:B------:R-:W-:Y:S01]  /*10c0*/  @!P0 IMAD.IADD R16, R16, 0x1, -R3 ;  /* 0x0000000110108824 */ /* 0x000fe200078e0a03 */
[C---:B------:R-:W-:Y:S01]  /*10d0*/  ISETP.GT.U32.AND P0, PT, R3.reuse, R13, PT ;  /* 0x0000000d0300720c */ /* 0x040fe20003f04070 */
[----:B------:R-:W-:Y:S01]  /*10e0*/  @!P3 IMAD.MOV R10, RZ, RZ, -R10 ;  /* 0x000000ffff0ab224 */ /* 0x000fe200078e0a0a */
[----:B------:R-:W-:Y:S01]  /*10f0*/  ISETP.GT.U32.AND P3, PT, R3, R15, PT ;  /* 0x0000000f0300720c */ /* 0x000fe20003f64070 */
[----:B------:R-:W-:-:S04]  /*1100*/  IMAD.HI.U32 R18, R7, R26, RZ ;  /* 0x0000001a07127227 */ /* 0x000fc800078e00ff */
[----:B------:R-:W-:Y:S02]  /*1110*/  IMAD.MOV R19, RZ, RZ, -R17 ;  /* 0x000000ffff137224 */ /* 0x000fe400078e0a11 */
[C---:B------:R-:W-:Y:S01]  /*1120*/  IMAD R17, R3.reuse, R5, R20 ;  /* 0x0000000503117224 */ /* 0x040fe200078e0214 */
[----:B------:R-:W-:Y:S01]  /*1130*/  IABS R20, R25 ;  /* 0x0000001900147213 */ /* 0x000fe20000000000 */
[----:B------:R-:W-:Y:S01]  /*1140*/  @!P6 IMAD.MOV R9, RZ, RZ, -R9 ;  /* 0x000000ffff09e224 */ /* 0x000fe200078e0a09 */
[C---:B------:R-:W-:Y:S01]  /*1150*/  ISETP.GT.U32.AND P6, PT, R3.reuse, R16, PT ;  /* 0x000000100300720c */ /* 0x040fe20003fc4070 */
[----:B------:R-:W-:Y:S02]  /*1160*/  IMAD.MOV R23, RZ, RZ, -R18 ;  /* 0x000000ffff177224 */ /* 0x000fe400078e0a12 */
[----:B------:R-:W-:Y:S02]  /*1170*/  IMAD.MOV.U32 R5, RZ, RZ, R22 ;  /* 0x000000ffff057224 */ /* 0x000fe400078e0016 */
[----:B------:R-:W-:-:S02]  /*1180*/  IMAD R18, R3, R19, R24 ;  /* 0x0000001303127224 */ /* 0x000fc400078e0218 */
[----:B------:R-:W-:Y:S01]  /*1190*/  @!P5 IMAD.MOV R5, RZ, RZ, -R5 ;  /* 0x000000ffff05d224 */ /* 0x000fe200078e0a05 */
[C---:B------:R-:W-:Y:S01]  /*11a0*/  ISETP.GT.U32.AND P5, PT, R3.reuse, R14, PT ;  /* 0x0000000e0300720c */ /* 0x040fe20003fa4070 */
[----:B------:R-:W-:Y:S01]  /*11b0*/  @!P2 IMAD.MOV R12, RZ, RZ, -R12 ;  /* 0x000000ffff0ca224 */ /* 0x000fe200078e0a0c */
[C---:B------:R-:W-:Y:S01]  /*11c0*/  ISETP.GT.U32.AND P2, PT, R3.reuse, R18, PT ;  /* 0x000000120300720c */ /* 0x040fe20003f44070 */
[----:B------:R-:W-:Y:S01]  /*11d0*/  @!P4 IMAD.MOV R11, RZ, RZ, -R11 ;  /* 0x000000ffff0bc224 */ /* 0x000fe200078e0a0b */
[----:B------:R-:W-:Y:S01]  /*11e0*/  ISETP.GT.U32.AND P4, PT, R3, R17, PT ;  /* 0x000000110300720c */ /* 0x000fe20003f84070 */
[--C-:B------:R-:W-:Y:S01]  /*11f0*/  @!P3 IMAD.IADD R15, R15, 0x1, -R3.reuse ;  /* 0x000000010f0fb824 */ /* 0x100fe200078e0a03 */
[----:B------:R-:W-:Y:S01]  /*1200*/  ISETP.GE.AND P3, PT, R28, RZ, PT ;  /* 0x000000ff1c00720c */ /* 0x000fe20003f66270 */
[--C-:B------:R-:W-:Y:S01]  /*1210*/  @!P0 IMAD.IADD R13, R13, 0x1, -R3.reuse ;  /* 0x000000010d0d8824 */ /* 0x100fe200078e0a03 */
[----:B------:R-:W-:Y:S01]  /*1220*/  ISETP.GE.AND P0, PT, R27, RZ, PT ;  /* 0x000000ff1b00720c */ /* 0x000fe20003f06270 */
[--C-:B------:R-:W-:Y:S01]  /*1230*/  @!P6 IMAD.IADD R16, R16, 0x1, -R3.reuse ;  /* 0x000000011010e824 */ /* 0x100fe200078e0a03 */
[----:B------:R-:W-:Y:S01]  /*1240*/  ISETP.GE.AND P6, PT, R29, RZ, PT ;  /* 0x000000ff1d00720c */ /* 0x000fe20003fc6270 */
[C---:B------:R-:W-:Y:S01]  /*1250*/  IMAD R19, R3.reuse, R23, R26 ;  /* 0x0000001703137224 */ /* 0x040fe200078e021a */
[C---:B------:R-:W-:Y:S01]  /*1260*/  LOP3.LUT R23, R8.reuse, 0x30, RZ, 0xfc, !PT ;  /* 0x0000003008177812 */ /* 0x040fe200078efcff */
[----:B------:R-:W-:Y:S01]  /*1270*/  IMAD.MOV.U32 R22, RZ, RZ, R20 ;  /* 0x000000ffff167224 */ /* 0x000fe200078e0014 */
[----:B------:R-:W-:Y:S01]  /*1280*/  LOP3.LUT R27, R8, 0x40, RZ, 0xfc, !PT ;  /* 0x00000040081b7812 */ /* 0x000fe200078efcff */
[--C-:B------:R-:W-:Y:S01]  /*1290*/  @!P5 IMAD.IADD R14, R14, 0x1, -R3.reuse ;  /* 0x000000010e0ed824 */ /* 0x100fe200078e0a03 */
[----:B------:R-:W-:Y:S01]  /*12a0*/  ISETP.GT.U32.AND P5, PT, R3, R19, PT ;  /* 0x000000130300720c */ /* 0x000fe20003fa4070 */
[----:B------:R-:W-:Y:S01]  /*12b0*/  @!P2 IMAD.IADD R18, R18, 0x1, -R3 ;  /* 0x000000011212a824 */ /* 0x000fe200078e0a03 */
[----:B------:R-:W-:Y:S01]  /*12c0*/  IABS R24, R23 ;  /* 0x0000001700187213 */ /* 0x000fe20000000000 */
[----:B------:R-:W-:Y:S01]  /*12d0*/  IMAD.HI.U32 R20, R7, R22, RZ ;  /* 0x0000001607147227 */ /* 0x000fe200078e00ff */
[----:B------:R-:W-:-:S02]  /*12e0*/  ISETP.GE.AND P2, PT, R31, RZ, PT ;  /* 0x000000ff1f00720c */ /* 0x000fc40003f46270 */
[----:B------:R-:W-:Y:S01]  /*12f0*/  LOP3.LUT R29, R8, 0x44, RZ, 0xfc, !PT ;  /* 0x00000044081d7812 */ /* 0x000fe200078efcff */
[----:B------:R-:W-:Y:S01]  /*1300*/  @!P4 IMAD.IADD R17, R17, 0x1, -R3 ;  /* 0x000000011111c824 */ /* 0x000fe200078e0a03 */
[----:B------:R-:W-:Y:S01]  /*1310*/  ISETP.GE.AND P4, PT, R30, RZ, PT ;  /* 0x000000ff1e00720c */ /* 0x000fe20003f86270 */
[----:B------:R-:W-:Y:S01]  /*1320*/  @!P3 IMAD.MOV R14, RZ, RZ, -R14 ;  /* 0x000000ffff0eb224 */ /* 0x000fe200078e0a0e */
[C---:B------:R-:W-:Y:S01]  /*1330*/  ISETP.GT.U32.AND P3, PT, R3.reuse, R18, PT ;  /* 0x000000120300720c */ /* 0x040fe20003f64070 */
[----:B------:R-:W-:Y:S01]  /*1340*/  IMAD.MOV R20, RZ, RZ, -R20 ;  /* 0x000000ffff147224 */ /* 0x000fe200078e0a14 */
[----:B------:R-:W-:Y:S01]  /*1350*/  IABS R34, R29 ;  /* 0x0000001d00227213 */ /* 0x000fe20000000000 */
[----:B------:R-:W-:Y:S01]  /*1360*/  @!P0 IMAD.MOV R13, RZ, RZ, -R13 ;  /* 0x000000ffff0d8224 */ /* 0x000fe200078e0a0d */
[C---:B------:R-:W-:Y:S01]  /*1370*/  ISETP.GT.U32.AND P0, PT, R3.reuse, R17, PT ;  /* 0x000000110300720c */ /* 0x040fe20003f04070 */
[----:B------:R-:W-:Y:S01]  /*1380*/  @!P6 IMAD.MOV R15, RZ, RZ, -R15 ;  /* 0x000000ffff0fe224 */ /* 0x000fe200078e0a0f */
[----:B------:R-:W-:Y:S01]  /*1390*/  ISETP.GE.AND P6, PT, R32, RZ, PT ;  /* 0x000000ff2000720c */ /* 0x000fe20003fc6270 */
[----:B------:R-:W-:Y:S01]  /*13a0*/  IMAD R20, R3, R20, R22 ;  /* 0x0000001403147224 */ /* 0x000fe200078e0216 */
[----:B------:R-:W-:Y:S01]  /*13b0*/  IABS R32, R27 ;  /* 0x0000001b00207213 */ /* 0x000fe20000000000 */
[----:B------:R-:W-:Y:S01]  /*13c0*/  IMAD.HI.U32 R22, R7, R24, RZ ;  /* 0x0000001807167227 */ /* 0x000fe200078e00ff */
[----:B------:R-:W-:-:S03]  /*13d0*/  LOP3.LUT R31, R8, 0x48, RZ, 0xfc, !PT ;  /* 0x00000048081f7812 */ /* 0x000fc600078efcff */
[--C-:B------:R-:W-:Y:S02]  /*13e0*/  @!P5 IMAD.IADD R19, R19, 0x1, -R3.reuse ;  /* 0x000000011313d824 */ /* 0x100fe400078e0a03 */
[----:B------:R-:W-:Y:S02]  /*13f0*/  IMAD.MOV R22, RZ, RZ, -R22 ;  /* 0x000000ffff167224 */ /* 0x000fe400078e0a16 */
[----:B------:R-:W-:Y:S01]  /*1400*/  @!P4 IMAD.MOV R16, RZ, RZ, -R16 ;  /* 0x000000ffff10c224 */ /* 0x000fe200078e0a10 */
[C---:B------:R-:W-:Y:S01]  /*1410*/  ISETP.GT.U32.AND P4, PT, R3.reuse, R20, PT ;  /* 0x000000140300720c */ /* 0x040fe20003f84070 */
[--C-:B------:R-:W-:Y:S01]  /*1420*/  @!P3 IMAD.IADD R18, R18, 0x1, -R3.reuse ;  /* 0x000000011212b824 */ /* 0x100fe200078e0a03 */
[C---:B------:R-:W-:Y:S01]  /*1430*/  ISETP.GT.U32.AND P5, PT, R3.reuse, R19, PT ;  /* 0x000000130300720c */ /* 0x040fe20003fa4070 */
[----:B------:R-:W-:Y:S01]  /*1440*/  IMAD R22, R3, R22, R24 ;  /* 0x0000001603167224 */ /* 0x000fe200078e0218 */
[----:B------:R-:W-:Y:S01]  /*1450*/  ISETP.GE.AND P3, PT, R25, RZ, PT ;  /* 0x000000ff1900720c */ /* 0x000fe20003f66270 */
[----:B------:R-:W-:Y:S01]  /*1460*/  @!P0 IMAD.IADD R17, R17, 0x1, -R3 ;  /* 0x0000000111118824 */ /* 0x000fe200078e0a03 */
[----:B------:R-:W-:Y:S01]  /*1470*/  ISETP.GE.AND P0, PT, R33, RZ, PT ;  /* 0x000000ff2100720c */ /* 0x000fe20003f06270 */
[----:B------:R-:W-:Y:S01]  /*1480*/  @!P6 IMAD.MOV R18, RZ, RZ, -R18 ;  /* 0x000000ffff12e224 */ /* 0x000fe200078e0a12 */
[----:B------:R-:W-:Y:S01]  /*1490*/  ISETP.GT.U32.AND P6, PT, R3, R22, PT ;  /* 0x000000160300720c */ /* 0x000fe20003fc4070 */
[----:B------:R-:W-:Y:S01]  /*14a0*/  @!P2 IMAD.MOV R17, RZ, RZ, -R17 ;  /* 0x000000ffff11a224 */ /* 0x000fe200078e0a11 */
[----:B------:R-:W-:-:S02]  /*14b0*/  LOP3.LUT R25, R8, 0x34, RZ, 0xfc, !PT ;  /* 0x0000003408197812 */ /* 0x000fc400078efcff */
[----:B------:R-:W-:Y:S01]  /*14c0*/  LOP3.LUT R33, R8, 0x4c, RZ, 0xfc, !PT ;  /* 0x0000004c08217812 */ /* 0x000fe200078efcff */
[--C-:B------:R-:W-:Y:S01]  /*14d0*/  @!P4 IMAD.IADD R20, R20, 0x1, -R3.reuse ;  /* 0x000000011414c824 */ /* 0x100fe200078e0a03 */
[----:B------:R-:W-:Y:S01]  /*14e0*/  IABS R26, R25 ;  /* 0x00000019001a7213 */ /* 0x000fe20000000000 */
[----:B------:R-:W-:Y:S01]  /*14f0*/  @!P5 IMAD.IADD R19, R19, 0x1, -R3 ;  /* 0x000000011313d824 */ /* 0x000fe200078e0a03 */
[----:B------:R-:W-:Y:S02]  /*1500*/  ISETP.GE.AND P4, PT, R25, RZ, PT ;  /* 0x000000ff1900720c */ /* 0x000fe40003f86270 */
[----:B------:R-:W-:Y:S01]  /*1510*/  LOP3.LUT R25, R8, 0x38, RZ, 0xfc, !PT ;  /* 0x0000003808197812 */ /* 0x000fe200078efcff */
[----:B------:R-:W-:Y:S01]  /*1520*/  @!P0 IMAD.MOV R19, RZ, RZ, -R19 ;  /* 0x000000ffff138224 */ /* 0x000fe200078e0a13 */
[----:B------:R-:W-:Y:S01]  /*1530*/  ISETP.GE.AND P5, PT, R23, RZ, PT ;  /* 0x000000ff1700720c */ /* 0x000fe20003fa6270 */
[----:B------:R-:W-:Y:S01]  /*1540*/  IMAD.HI.U32 R23, R7, R26, RZ ;  /* 0x0000001a07177227 */ /* 0x000fe200078e00ff */
[----:B------:R-:W-:-:S02]  /*1550*/  IABS R28, R25 ;  /* 0x00000019001c7213 */ /* 0x000fc40000000000 */
[----:B------:R-:W-:Y:S01]  /*1560*/  ISETP.GE.AND P0, PT, R25, RZ, PT ;  /* 0x000000ff1900720c */ /* 0x000fe20003f06270 */
[----:B------:R-:W-:Y:S01]  /*1570*/  @!P6 IMAD.IADD R22, R22, 0x1, -R3 ;  /* 0x000000011616e824 */ /* 0x000fe200078e0a03 */
[----:B------:R-:W-:Y:S01]  /*1580*/  LOP3.LUT R25, R8, 0x3c, RZ, 0xfc, !PT ;  /* 0x0000003c08197812 */ /* 0x000fe200078efcff */
[----:B------:R-:W-:Y:S01]  /*1590*/  IMAD.MOV R24, RZ, RZ, -R23 ;  /* 0x000000ffff187224 */ /* 0x000fe200078e0a17 */
[----:B------:R-:W-:Y:S01]  /*15a0*/  ISETP.GT.U32.AND P2, PT, R3, R20, PT ;  /* 0x000000140300720c */ /* 0x000fe20003f44070 */
[----:B------:R-:W-:Y:S01]  /*15b0*/  IMAD.HI.U32 R23, R7, R28, RZ ;  /* 0x0000001c07177227 */ /* 0x000fe200078e00ff */
[----:B------:R-:W-:Y:S02]  /*15c0*/  IABS R30, R25 ;  /* 0x00000019001e7213 */ /* 0x000fe40000000000 */
[C---:B------:R-:W-:Y:S01]  /*15d0*/  ISETP.GT.U32.AND P6, PT, R3.reuse, R22, PT ;  /* 0x000000160300720c */ /* 0x040fe20003fc4070 */
[----:B------:R-:W-:Y:S01]  /*15e0*/  IMAD R24, R3, R24, R26 ;  /* 0x0000001803187224 */ /* 0x000fe200078e021a */
[----:B------:R-:W-:Y:S01]  /*15f0*/  IABS R36, R33 ;  /* 0x0000002100247213 */ /* 0x000fe20000000000 */
[----:B------:R-:W-:-:S02]  /*1600*/  IMAD.MOV R26, RZ, RZ, -R23 ;  /* 0x000000ffff1a7224 */ /* 0x000fc400078e0a17 */
[----:B------:R-:W-:-:S04]  /*1610*/  IMAD.HI.U32 R23, R7, R30, RZ ;  /* 0x0000001e07177227 */ /* 0x000fc800078e00ff */
[C---:B------:R-:W-:Y:S02]  /*1620*/  IMAD R26, R3.reuse, R26, R28 ;  /* 0x0000001a031a7224 */ /* 0x040fe400078e021c */
[----:B------:R-:W-:Y:S02]  /*1630*/  IMAD.MOV R28, RZ, RZ, -R23 ;  /* 0x000000ffff1c7224 */ /* 0x000fe400078e0a17 */
[----:B------:R-:W-:Y:S01]  /*1640*/  @!P6 IMAD.IADD R22, R22, 0x1, -R3 ;  /* 0x000000011616e824 */ /* 0x000fe200078e0a03 */
[C---:B------:R-:W-:Y:S01]  /*1650*/  ISETP.GT.U32.AND P6, PT, R3.reuse, R26, PT ;  /* 0x0000001a0300720c */ /* 0x040fe20003fc4070 */
[----:B------:R-:W-:Y:S02]  /*1660*/  IMAD R28, R3, R28, R30 ;  /* 0x0000001c031c7224 */ /* 0x000fe400078e021e */
[----:B------:R-:W-:Y:S02]  /*1670*/  @!P5 IMAD.MOV R22, RZ, RZ, -R22 ;  /* 0x000000ffff16d224 */ /* 0x000fe400078e0a16 */
[----:B------:R-:W-:Y:S01]  /*1680*/  IMAD.HI.U32 R23, R7, R32, RZ ;  /* 0x0000002007177227 */ /* 0x000fe200078e00ff */
[----:B------:R-:W-:-:S03]  /*1690*/  ISETP.GT.U32.AND P5, PT, R3, R28, PT ;  /* 0x0000001c0300720c */ /* 0x000fc60003fa4070 */
[----:B------:R-:W-:Y:S01]  /*16a0*/  @!P2 IMAD.IADD R20, R20, 0x1, -R3 ;  /* 0x000000011414a824 */ /* 0x000fe200078e0a03 */
[----:B------:R-:W-:Y:S01]  /*16b0*/  ISETP.GE.AND P2, PT, R25, RZ, PT ;  /* 0x000000ff1900720c */ /* 0x000fe20003f46270 */
[----:B------:R-:W-:Y:S01]  /*16c0*/  IMAD.MOV R30, RZ, RZ, -R23 ;  /* 0x000000ffff1e7224 */ /* 0x000fe200078e0a17 */
[----:B------:R-:W-:Y:S01]  /*16d0*/  IABS R25, R31 ;  /* 0x0000001f00197213 */ /* 0x000fe20000000000 */
[----:B------:R-:W-:-:S04]  /*16e0*/  IMAD.HI.U32 R23, R7, R34, RZ ;  /* 0x0000002207177227 */ /* 0x000fc800078e00ff */
[----:B------:R-:W-:Y:S01]  /*16f0*/  @!P3 IMAD.MOV R20, RZ, RZ, -R20 ;  /* 0x000000ffff14b224 */ /* 0x000fe200078e0a14 */
[C---:B------:R-:W-:Y:S01]  /*1700*/  ISETP.GT.U32.AND P3, PT, R3.reuse, R24, PT ;  /* 0x000000180300720c */ /* 0x040fe20003f64070 */
[----:B------:R-:W-:Y:S02]  /*1710*/  IMAD.MOV R23, RZ, RZ, -R23 ;  /* 0x000000ffff177224 */ /* 0x000fe400078e0a17 */
[C---:B------:R-:W-:Y:S02]  /*1720*/  IMAD R30, R3.reuse, R30, R32 ;  /* 0x0000001e031e7224 */ /* 0x040fe400078e0220 */
[----:B------:R-:W-:Y:S02]  /*1730*/  @!P5 IMAD.IADD R28, R28, 0x1, -R3 ;  /* 0x000000011c1cd824 */ /* 0x000fe400078e0a03 */
[C---:B------:R-:W-:Y:S02]  /*1740*/  IMAD R32, R3.reuse, R23, R34 ;  /* 0x0000001703207224 */ /* 0x040fe400078e0222 */
[----:B------:R-:W-:Y:S01]  /*1750*/  IMAD.MOV.U32 R34, RZ, RZ, R25 ;  /* 0x000000ffff227224 */ /* 0x000fe200078e0019 */
[----:B------:R-:W-:Y:S01]  /*1760*/  ISETP.GT.U32.AND P5, PT, R3, R28, PT ;  /* 0x0000001c0300720c */ /* 0x000fe20003fa4070 */
[----:B------:R-:W-:-:S02]  /*1770*/  @!P6 IMAD.IADD R26, R26, 0x1, -R3 ;  /* 0x000000011a1ae824 */ /* 0x000fc400078e0a03 */
[----:B------:R-:W-:-:S03]  /*1780*/  IMAD.HI.U32 R23, R7, R34, RZ ;  /* 0x0000002207177227 */ /* 0x000fc600078e00ff */
[----:B------:R-:W-:Y:S01]  /*1790*/  ISETP.GT.U32.AND P6, PT, R3, R26, PT ;  /* 0x0000001a0300720c */ /* 0x000fe20003fc4070 */
[----:B------:R-:W-:Y:S02]  /*17a0*/  @!P3 IMAD.IADD R24, R24, 0x1, -R3 ;  /* 0x000000011818b824 */ /* 0x000fe400078e0a03 */
[----:B------:R-:W-:Y:S02]  /*17b0*/  IMAD.MOV R23, RZ, RZ, -R23 ;  /* 0x000000ffff177224 */ /* 0x000fe400078e0a17 */
[----:B------:R-:W-:Y:S01]  /*17c0*/  IMAD.HI.U32 R25, R7, R38, RZ ;  /* 0x0000002607197227 */ /* 0x000fe200078e00ff */
[----:B------:R-:W-:-:S03]  /*17d0*/  ISETP.GT.U32.AND P3, PT, R3, R24, PT ;  /* 0x000000180300720c */ /* 0x000fc60003f64070 */
[----:B------:R-:W-:Y:S02]  /*17e0*/  IMAD R34, R3, R23, R34 ;  /* 0x0000001703227224 */ /* 0x000fe400078e0222 */
[----:B------:R-:W-:Y:S02]  /*17f0*/  @!P5 IMAD.IADD R28, R28, 0x1, -R3 ;  /* 0x000000011c1cd824 */ /* 0x000fe400078e0a03 */
[----:B------:R-:W-:Y:S01]  /*1800*/  IMAD.HI.U32 R23, R7, R36, RZ ;  /* 0x0000002407177227 */ /* 0x000fe200078e00ff */
[----:B------:R-:W-:-:S03]  /*1810*/  ISETP.GT.U32.AND P5, PT, R3, R34, PT ;  /* 0x000000220300720c */ /* 0x000fc60003fa4070 */
[----:B------:R-:W-:Y:S02]  /*1820*/  IMAD.MOV R23, RZ, RZ, -R23 ;  /* 0x000000ffff177224 */ /* 0x000fe400078e0a17 */
[----:B------:R-:W-:Y:S01]  /*1830*/  @!P3 IMAD.IADD R24, R24, 0x1, -R3 ;  /* 0x000000011818b824 */ /* 0x000fe200078e0a03 */
[C---:B------:R-:W-:Y:S01]  /*1840*/  ISETP.GT.U32.AND P3, PT, R3.reuse, R30, PT ;  /* 0x0000001e0300720c */ /* 0x040fe20003f64070 */
[----:B------:R-:W-:Y:S02]  /*1850*/  IMAD.MOV R25, RZ, RZ, -R25 ;  /* 0x000000ffff197224 */ /* 0x000fe400078e0a19 */
[--C-:B------:R-:W-:Y:S01]  /*1860*/  @!P6 IMAD.IADD R26, R26, 0x1, -R3.reuse ;  /* 0x000000011a1ae824 */ /* 0x100fe200078e0a03 */
[C---:B------:R-:W-:Y:S01]  /*1870*/  ISETP.GT.U32.AND P6, PT, R3.reuse, R32, PT ;  /* 0x000000200300720c */ /* 0x040fe20003fc4070 */
[----:B------:R-:W-:Y:S02]  /*1880*/  IMAD R36, R3, R23, R36 ;  /* 0x0000001703247224 */ /* 0x000fe400078e0224 */
[----:B------:R-:W-:-:S02]  /*1890*/  @!P5 IMAD.IADD R34, R34, 0x1, -R3 ;  /* 0x000000012222d824 */ /* 0x000fc400078e0a03 */
[----:B------:R-:W-:Y:S02]  /*18a0*/  IMAD R38, R3, R25, R38 ;  /* 0x0000001903267224 */ /* 0x000fe400078e0226 */
[----:B------:R-:W-:-:S03]  /*18b0*/  IMAD.HI.U32 R23, R7, R40, RZ ;  /* 0x0000002807177227 */ /* 0x000fc600078e00ff */
[C---:B------:R-:W-:Y:S01]  /*18c0*/  ISETP.GT.U32.AND P5, PT, R3.reuse, R38, PT ;  /* 0x000000260300720c */ /* 0x040fe20003fa4070 */
[----:B------:R-:W-:Y:S01]  /*18d0*/  @!P0 IMAD.MOV R26, RZ, RZ, -R26 ;  /* 0x000000ffff1a8224 */ /* 0x000fe200078e0a1a */
[----:B------:R-:W-:Y:S01]  /*18e0*/  ISETP.GT.U32.AND P0, PT, R3, R34, PT ;  /* 0x000000220300720c */ /* 0x000fe20003f04070 */
[----:B------:R-:W-:Y:S02]  /*18f0*/  IMAD.MOV R25, RZ, RZ, -R23 ;  /* 0x000000ffff197224 */ /* 0x000fe400078e0a17 */
[----:B------:R-:W-:-:S04]  /*1900*/  IMAD.HI.U32 R23, R7, R42, RZ ;  /* 0x0000002a07177227 */ /* 0x000fc800078e00ff */
[----:B------:R-:W-:Y:S01]  /*1910*/  @!P3 IMAD.IADD R30, R30, 0x1, -R3 ;  /* 0x000000011e1eb824 */ /* 0x000fe200078e0a03 */
[----:B------:R-:W-:Y:S01]  /*1920*/  ISETP.GE.AND P3, PT, R27, RZ, PT ;  /* 0x000000ff1b00720c */ /* 0x000fe20003f66270 */
[C---:B------:R-:W-:Y:S01]  /*1930*/  IMAD R40, R3.reuse, R25, R40 ;  /* 0x0000001903287224 */ /* 0x040fe200078e0228 */
[----:B------:R-:W-:Y:S01]  /*1940*/  IABS R27, R41 ;  /* 0x00000029001b7213 */ /* 0x000fe20000000000 */
[----:B------:R-:W-:Y:S02]  /*1950*/  IMAD.MOV R25, RZ, RZ, -R23 ;  /* 0x000000ffff197224 */ /* 0x000fe400078e0a17 */
[----:B------:R-:W-:Y:S02]  /*1960*/  IMAD.MOV.U32 R23, RZ, RZ, R28 ;  /* 0x000000ffff177224 */ /* 0x000fe400078e001c */
[----:B------:R-:W-:Y:S02]  /*1970*/  IMAD R28, R3, R25, R42 ;  /* 0x00000019031c7224 */ /* 0x000fe400078e022a */
[----:B------:R-:W-:-:S02]  /*1980*/  IMAD.MOV.U32 R42, RZ, RZ, R27 ;  /* 0x000000ffff2a7224 */ /* 0x000fc400078e001b */
[--C-:B------:R-:W-:Y:S01]  /*1990*/  @!P0 IMAD.IADD R34, R34, 0x1, -R3.reuse ;  /* 0x0000000122228824 */ /* 0x100fe200078e0a03 */
[----:B------:R-:W-:Y:S01]  /*19a0*/  ISETP.GT.U32.AND P0, PT, R3, R28, PT ;  /* 0x0000001c0300720c */ /* 0x000fe20003f04070 */
[----:B------:R-:W-:Y:S02]  /*19b0*/  @!P5 IMAD.IADD R38, R38, 0x1, -R3 ;  /* 0x000000012626d824 */ /* 0x000fe400078e0a03 */
[----:B------:R-:W-:-:S04]  /*19c0*/  IMAD.HI.U32 R25, R7, R42, RZ ;  /* 0x0000002a07197227 */ /* 0x000fc800078e00ff */
[----:B------:R-:W-:Y:S01]  /*19d0*/  @!P2 IMAD.MOV R23, RZ, RZ, -R23 ;  /* 0x000000ffff17a224 */ /* 0x000fe200078e0a17 */
[----:B------:R-:W-:Y:S01]  /*19e0*/  ISETP.GT.U32.AND P2, PT, R3, R38, PT ;  /* 0x000000260300720c */ /* 0x000fe20003f44070 */
[----:B------:R-:W-:Y:S02]  /*19f0*/  IMAD.MOV R25, RZ, RZ, -R25 ;  /* 0x000000ffff197224 */ /* 0x000fe400078e0a19 */
[----:B------:R-:W-:-:S04]  /*1a00*/  IMAD.HI.U32 R27, R7, R44, RZ ;  /* 0x0000002c071b7227 */ /* 0x000fc800078e00ff */
[C---:B------:R-:W-:Y:S02]  /*1a10*/  IMAD R42, R3.reuse, R25, R42 ;  /* 0x00000019032a7224 */ /* 0x040fe400078e022a */
[--C-:B------:R-:W-:Y:S02]  /*1a20*/  @!P0 IMAD.IADD R28, R28, 0x1, -R3.reuse ;  /* 0x000000011c1c8824 */ /* 0x100fe400078e0a03 */
[----:B------:R-:W-:Y:S01]  /*1a30*/  @!P4 IMAD.MOV R24, RZ, RZ, -R24 ;  /* 0x000000ffff18c224 */ /* 0x000fe200078e0a18 */
[C---:B------:R-:W-:Y:S01]  /*1a40*/  ISETP.GT.U32.AND P0, PT, R3.reuse, R42, PT ;  /* 0x0000002a0300720c */ /* 0x040fe20003f04070 */
[--C-:B------:R-:W-:Y:S01]  /*1a50*/  @!P2 IMAD.IADD R38, R38, 0x1, -R3.reuse ;  /* 0x000000012626a824 */ /* 0x100fe200078e0a03 */
[----:B------:R-:W-:Y:S01]  /*1a60*/  ISETP.GT.U32.AND P4, PT, R3, R30, PT ;  /* 0x0000001e0300720c */ /* 0x000fe20003f84070 */
[----:B------:R-:W-:Y:S01]  /*1a70*/  @!P6 IMAD.IADD R32, R32, 0x1, -R3 ;  /* 0x000000012020e824 */ /* 0x000fe200078e0a03 */
[----:B------:R-:W-:Y:S01]  /*1a80*/  ISETP.GE.AND P2, PT, R33, RZ, PT ;  /* 0x000000ff2100720c */ /* 0x000fe20003f46270 */
[----:B------:R-:W-:Y:S01]  /*1a90*/  IMAD.MOV R27, RZ, RZ, -R27 ;  /* 0x000000ffff1b7224 */ /* 0x000fe200078e0a1b */
[----:B------:R-:W-:-:S02]  /*1aa0*/  ISETP.GT.U32.AND P6, PT, R3, R36, PT ;  /* 0x000000240300720c */ /* 0x000fc40003fc4070 */
[----:B------:R-:W-:Y:S01]  /*1ab0*/  LOP3.LUT R33, R8, 0x64, RZ, 0xfc, !PT ;  /* 0x0000006408217812 */ /* 0x000fe200078efcff */
[----:B------:R-:W-:Y:S02]  /*1ac0*/  IMAD R44, R3, R27, R44 ;  /* 0x0000001b032c7224 */ /* 0x000fe400078e022c */
[----:B------:R-:W-:Y:S01]  /*1ad0*/  IMAD.HI.U32 R27, R7, R50, RZ ;  /* 0x00000032071b7227 */ /* 0x000fe200078e00ff */
[----:B------:R-:W-:-:S03]  /*1ae0*/  IABS R46, R33 ;  /* 0x00000021002e7213 */ /* 0x000fc60000000000 */
[----:B------:R-:W-:Y:S01]  /*1af0*/  @!P0 IMAD.IADD R42, R42, 0x1, -R3 ;  /* 0x000000012a2a8824 */ /* 0x000fe200078e0a03 */
[----:B------:R-:W-:Y:S01]  /*1b00*/  ISETP.GT.U32.AND P0, PT, R3, R44, PT ;  /* 0x0000002c0300720c */ /* 0x000fe20003f04070 */
[----:B------:R-:W-:-:S04]  /*1b10*/  IMAD.HI.U32 R25, R7, R46, RZ ;  /* 0x0000002e07197227 */ /* 0x000fc800078e00ff */
[--C-:B------:R-:W-:Y:S01]  /*1b20*/  @!P4 IMAD.IADD R30, R30, 0x1, -R3.reuse ;  /* 0x000000011e1ec824 */ /* 0x100fe200078e0a03 */
[C---:B------:R-:W-:Y:S01]  /*1b30*/  ISETP.GT.U32.AND P4, PT, R3.reuse, R40, PT ;  /* 0x000000280300720c */ /* 0x040fe20003f84070 */
[----:B------:R-:W-:Y:S01]  /*1b40*/  @!P6 IMAD.IADD R36, R36, 0x1, -R3 ;  /* 0x000000012424e824 */ /* 0x000fe200078e0a03 */
[C---:B------:R-:W-:Y:S01]  /*1b50*/  ISETP.GT.U32.AND P6, PT, R3.reuse, R32, PT ;  /* 0x000000200300720c */ /* 0x040fe20003fc4070 */
[----:B------:R-:W-:Y:S02]  /*1b60*/  IMAD.MOV R25, RZ, RZ, -R25 ;  /* 0x000000ffff197224 */ /* 0x000fe400078e0a19 */
[----:B------:R-:W-:Y:S01]  /*1b70*/  @!P3 IMAD.MOV R30, RZ, RZ, -R30 ;  /* 0x000000ffff1eb224 */ /* 0x000fe200078e0a1e */
[C---:B------:R-:W-:Y:S01]  /*1b80*/  ISETP.GT.U32.AND P5, PT, R3.reuse, R36, PT ;  /* 0x000000240300720c */ /* 0x040fe20003fa4070 */
[C---:B------:R-:W-:Y:S01]  /*1b90*/  IMAD R46, R3.reuse, R25, R46 ;  /* 0x00000019032e7224 */ /* 0x040fe200078e022e */
[----:B------:R-:W-:Y:S01]  /*1ba0*/  ISETP.GT.U32.AND P3, PT, R3, R28, PT ;  /* 0x0000001c0300720c */ /* 0x000fe20003f64070 */
[----:B------:R-:W-:-:S02]  /*1bb0*/  @!P0 IMAD.IADD R44, R44, 0x1, -R3 ;  /* 0x000000012c2c8824 */ /* 0x000fc400078e0a03 */
[----:B------:R-:W-:Y:S01]  /*1bc0*/  IMAD.MOV R27, RZ, RZ, -R27 ;  /* 0x000000ffff1b7224 */ /* 0x000fe200078e0a1b */
[----:B------:R-:W-:Y:S01]  /*1bd0*/  ISETP.GT.U32.AND P0, PT, R3, R46, PT ;  /* 0x0000002e0300720c */ /* 0x000fe20003f04070 */
[--C-:B------:R-:W-:Y:S01]  /*1be0*/  @!P4 IMAD.IADD R40, R40, 0x1, -R3.reuse ;  /* 0x000000012828c824 */ /* 0x100fe200078e0a03 */
[----:B------:R-:W-:Y:S01]  /*1bf0*/  ISETP.GE.AND P4, PT, R35, RZ, PT ;  /* 0x000000ff2300720c */ /* 0x000fe20003f86270 */
[--C-:B------:R-:W-:Y:S01]  /*1c00*/  @!P6 IMAD.IADD R32, R32, 0x1, -R3.reuse ;  /* 0x000000012020e824 */ /* 0x100fe200078e0a03 */
[----:B------:R-:W-:Y:S01]  /*1c10*/  LOP3.LUT R35, R8, 0x68, RZ, 0xfc, !PT ;  /* 0x0000006808237812 */ /* 0x000fe200078efcff */
[----:B------:R-:W-:Y:S01]  /*1c20*/  IMAD R50, R3, R27, R50 ;  /* 0x0000001b03327224 */ /* 0x000fe200078e0232 */
[----:B------:R-:W-:Y:S01]  /*1c30*/  ISETP.GE.AND P6, PT, R29, RZ, PT ;  /* 0x000000ff1d00720c */ /* 0x000fe20003fc6270 */
[----:B------:R-:W-:Y:S01]  /*1c40*/  @!P5 IMAD.IADD R36, R36, 0x1, -R3 ;  /* 0x000000012424d824 */ /* 0x000fe200078e0a03 */
[----:B------:R-:W-:Y:S01]  /*1c50*/  ISETP.GE.AND P5, PT, R31, RZ, PT ;  /* 0x000000ff1f00720c */ /* 0x000fe20003fa6270 */
[----:B------:R-:W-:Y:S01]  /*1c60*/  IMAD.HI.U32 R29, R7, R52, RZ ;  /* 0x00000034071d7227 */ /* 0x000fe200078e00ff */
[----:B------:R-:W-:-:S02]  /*1c70*/  IABS R48, R35 ;  /* 0x0000002300307213 */ /* 0x000fc40000000000 */
[----:B------:R-:W-:Y:S01]  /*1c80*/  LOP3.LUT R31, R8, 0x78, RZ, 0xfc, !PT ;  /* 0x00000078081f7812 */ /* 0x000fe200078efcff */
[----:B------:R-:W-:Y:S01]  /*1c90*/  @!P0 IMAD.IADD R46, R46, 0x1, -R3 ;  /* 0x000000012e2e8824 */ /* 0x000fe200078e0a03 */
[----:B------:R-:W-:Y:S01]  /*1ca0*/  ISETP.GT.U32.AND P0, PT, R3, R40, PT ;  /* 0x000000280300720c */ /* 0x000fe20003f04070 */
[----:B------:R-:W-:Y:S01]  /*1cb0*/  IMAD.HI.U32 R25, R7, R48, RZ ;  /* 0x0000003007197227 */ /* 0x000fe200078e00ff */
[----:B------:R-:W-:Y:S02]  /*1cc0*/  IABS R56, R31 ;  /* 0x0000001f00387213 */ /* 0x000fe40000000000 */
[----:B------:R-:W-:Y:S01]  /*1cd0*/  PRMT R27, RZ, 0x7610, R27 ;  /* 0x00007610ff1b7816 */ /* 0x000fe2000000001b */
[----:B------:R-:W-:Y:S02]  /*1ce0*/  IMAD.MOV R25, RZ, RZ, -R25 ;  /* 0x000000ffff197224 */ /* 0x000fe400078e0a19 */
[----:B------:R-:W-:Y:S02]  /*1cf0*/  IMAD.MOV R29, RZ, RZ, -R29 ;  /* 0x000000ffff1d7224 */ /* 0x000fe400078e0a1d */
[----:B------:R-:W-:-:S02]  /*1d00*/  IMAD R48, R3, R25, R48 ;  /* 0x0000001903307224 */ /* 0x000fc400078e0230 */
[C---:B------:R-:W-:Y:S01]  /*1d10*/  IMAD R52, R3.reuse, R29, R52 ;  /* 0x0000001d03347224 */ /* 0x040fe200078e0234 */
[----:B------:R-:W1:Y:S01]  /*1d20*/  LDS R25, [UR13] ;  /* 0x0000000dff197984 */ /* 0x000e620008000800 */
[----:B------:R-:W-:Y:S01]  /*1d30*/  @!P6 IMAD.MOV R32, RZ, RZ, -R32 ;  /* 0x000000ffff20e224 */ /* 0x000fe200078e0a20 */
[C---:B------:R-:W-:Y:S01]  /*1d40*/  ISETP.GT.U32.AND P6, PT, R3.reuse, R46, PT ;  /* 0x0000002e0300720c */ /* 0x040fe20003fc4070 */
[----:B------:R-:W-:Y:S01]  /*1d50*/  @!P5 IMAD.MOV R34, RZ, RZ, -R34 ;  /* 0x000000ffff22d224 */ /* 0x000fe200078e0a22 */
[----:B------:R-:W-:Y:S01]  /*1d60*/  ISETP.GT.U32.AND P5, PT, R3, R42, PT ;  /* 0x0000002a0300720c */ /* 0x000fe20003fa4070 */
[----:B------:R-:W-:-:S04]  /*1d70*/  IMAD.HI.U32 R8, R7, R54, RZ ;  /* 0x0000003607087227 */ /* 0x000fc800078e00ff */
[----:B------:R-:W-:-:S04]  /*1d80*/  IMAD.HI.U32 R7, R7, R56, RZ ;  /* 0x0000003807077227 */ /* 0x000fc800078e00ff */
[----:B------:R-:W-:Y:S01]  /*1d90*/  @!P2 IMAD.MOV R36, RZ, RZ, -R36 ;  /* 0x000000ffff24a224 */ /* 0x000fe200078e0a24 */
[C---:B------:R-:W-:Y:S01]  /*1da0*/  ISETP.GT.U32.AND P2, PT, R3.reuse, R44, PT ;  /* 0x0000002c0300720c */ /* 0x040fe20003f44070 */
[----:B------:R-:W-:Y:S01]  /*1db0*/  @!P4 IMAD.MOV R38, RZ, RZ, -R38 ;  /* 0x000000ffff26c224 */ /* 0x000fe200078e0a26 */
[C---:B------:R-:W-:Y:S01]  /*1dc0*/  ISETP.GT.U32.AND P4, PT, R3.reuse, R48, PT ;  /* 0x000000300300720c */ /* 0x040fe20003f84070 */
[--C-:B------:R-:W-:Y:S01]  /*1dd0*/  @!P0 IMAD.IADD R40, R40, 0x1, -R3.reuse ;  /* 0x0000000128288824 */ /* 0x100fe200078e0a03 */
[C---:B------:R-:W-:Y:S01]  /*1de0*/  ISETP.GT.U32.AND P0, PT, R3.reuse, R50, PT ;  /* 0x000000320300720c */ /* 0x040fe20003f04070 */
[----:B------:R-:W-:Y:S01]  /*1df0*/  @!P3 IMAD.IADD R28, R28, 0x1, -R3 ;  /* 0x000000011c1cb824 */ /* 0x000fe200078e0a03 */
[----:B------:R-:W-:Y:S01]  /*1e00*/  ISETP.GT.U32.AND P3, PT, R3, R52, PT ;  /* 0x000000340300720c */ /* 0x000fe20003f64070 */
[----:B------:R-:W-:Y:S02]  /*1e10*/  IMAD.MOV R8, RZ, RZ, -R8 ;  /* 0x000000ffff087224 */ /* 0x000fe400078e0a08 */
[----:B------:R-:W-:-:S02]  /*1e20*/  IMAD.MOV R7, RZ, RZ, -R7 ;  /* 0x000000ffff077224 */ /* 0x000fc400078e0a07 */
[C---:B------:R-:W-:Y:S02]  /*1e30*/  IMAD R54, R3.reuse, R8, R54 ;  /* 0x0000000803367224 */ /* 0x040fe400078e0236 */
[C---:B------:R-:W-:Y:S02]  /*1e40*/  IMAD R56, R3.reuse, R7, R56 ;  /* 0x0000000703387224 */ /* 0x040fe400078e0238 */
[--C-:B------:R-:W-:Y:S01]  /*1e50*/  @!P5 IMAD.IADD R42, R42, 0x1, -R3.reuse ;  /* 0x000000012a2ad824 */ /* 0x100fe200078e0a03 */
[C---:B------:R-:W-:Y:S01]  /*1e60*/  ISETP.GT.U32.AND P5, PT, R3.reuse, R54, PT ;  /* 0x000000360300720c */ /* 0x040fe20003fa4070 */
[--C-:B------:R-:W-:Y:S01]  /*1e70*/  @!P6 IMAD.IADD R46, R46, 0x1, -R3.reuse ;  /* 0x000000012e2ee824 */ /* 0x100fe200078e0a03 */
[----:B------:R-:W-:Y:S01]  /*1e80*/  ISETP.GT.U32.AND P6, PT, R3, R56, PT ;  /* 0x000000380300720c */ /* 0x000fe20003fc4070 */
[--C-:B------:R-:W-:Y:S01]  /*1e90*/  @!P2 IMAD.IADD R44, R44, 0x1, -R3.reuse ;  /* 0x000000012c2ca824 */ /* 0x100fe200078e0a03 */
[----:B------:R-:W-:Y:S01]  /*1ea0*/  ISETP.GE.AND P2, PT, R37, RZ, PT ;  /* 0x000000ff2500720c */ /* 0x000fe20003f46270 */
[--C-:B------:R-:W-:Y:S01]  /*1eb0*/  @!P4 IMAD.IADD R48, R48, 0x1, -R3.reuse ;  /* 0x000000013030c824 */ /* 0x100fe200078e0a03 */
[----:B------:R-:W-:Y:S01]  /*1ec0*/  ISETP.GE.AND P4, PT, R39, RZ, PT ;  /* 0x000000ff2700720c */ /* 0x000fe20003f86270 */
[--C-:B------:R-:W-:Y:S01]  /*1ed0*/  @!P0 IMAD.IADD R50, R50, 0x1, -R3.reuse ;  /* 0x0000000132328824 */ /* 0x100fe200078e0a03 */
[----:B------:R-:W-:Y:S01]  /*1ee0*/  BAR.SYNC.DEFER_BLOCKING 0x0 ;  /* 0x0000000000007b1d */ /* 0x000fe20000010000 */
[--C-:B------:R-:W-:Y:S01]  /*1ef0*/  @!P3 IMAD.IADD R52, R52, 0x1, -R3.reuse ;  /* 0x000000013434b824 */ /* 0x100fe200078e0a03 */
[----:B------:R-:W-:Y:S01]  /*1f00*/  ISETP.GE.AND P0, PT, R41, RZ, PT ;  /* 0x000000ff2900720c */ /* 0x000fe20003f06270 */
[----:B------:R-:W-:Y:S01]  /*1f10*/  IMAD.SHL.U32 R7, R69, 0x200000, RZ ;  /* 0x0020000045077824 */ /* 0x000fe200078e00ff */
[----:B------:R-:W-:Y:S01]  /*1f20*/  ISETP.GE.AND P3, PT, R43, RZ, PT ;  /* 0x000000ff2b00720c */ /* 0x000fe20003f66270 */
[--C-:B------:R-:W-:Y:S01]  /*1f30*/  @!P5 IMAD.IADD R54, R54, 0x1, -R3.reuse ;  /* 0x000000013636d824 */ /* 0x100fe200078e0a03 */
[----:B------:R-:W-:Y:S01]  /*1f40*/  ISETP.GE.AND P5, PT, R33, RZ, PT ;  /* 0x000000ff2100720c */ /* 0x000fe20003fa6270 */
[----:B------:R-:W-:Y:S01]  /*1f50*/  @!P6 IMAD.IADD R56, R56, 0x1, -R3 ;  /* 0x000000013838e824 */ /* 0x000fe200078e0a03 */
[----:B------:R-:W-:Y:S01]  /*1f60*/  LOP3.LUT R8, R7, 0x600000, RZ, 0xc0, !PT ;  /* 0x0060000007087812 */ /* 0x000fe200078ec0ff */
[----:B------:R-:W-:Y:S01]  /*1f70*/  IMAD.MOV.U32 R7, RZ, RZ, R28 ;  /* 0x000000ffff077224 */ /* 0x000fe200078e001c */
[C---:B------:R-:W-:Y:S01]  /*1f80*/  ISETP.GT.U32.AND P6, PT, R3.reuse, R54, PT ;  /* 0x000000360300720c */ /* 0x040fe20003fc4070 */
[----:B------:R-:W-:Y:S01]  /*1f90*/  @!P2 IMAD.MOV R40, RZ, RZ, -R40 ;  /* 0x000000ffff28a224 */ /* 0x000fe200078e0a28 */
[C---:B------:R-:W-:Y:S01]  /*1fa0*/  ISETP.GT.U32.AND P2, PT, R3.reuse, R48, PT ;  /* 0x000000300300720c */ /* 0x040fe20003f44070 */
[----:B------:R-:W-:Y:S01]  /*1fb0*/  @!P4 IMAD.MOV R7, RZ, RZ, -R7 ;  /* 0x000000ffff07c224 */ /* 0x000fe200078e0a07 */
[C---:B------:R-:W-:Y:S01]  /*1fc0*/  ISETP.GT.U32.AND P4, PT, R3.reuse, R50, PT ;  /* 0x000000320300720c */ /* 0x040fe20003f84070 */
[----:B------:R-:W-:Y:S01]  /*1fd0*/  @!P0 IMAD.MOV R42, RZ, RZ, -R42 ;  /* 0x000000ffff2a8224 */ /* 0x000fe200078e0a2a */
[C---:B------:R-:W-:Y:S01]  /*1fe0*/  ISETP.GT.U32.AND P0, PT, R3.reuse, R52, PT ;  /* 0x000000340300720c */ /* 0x040fe20003f04070 */
[----:B------:R-:W-:Y:S01]  /*1ff0*/  @!P3 IMAD.MOV R44, RZ, RZ, -R44 ;  /* 0x000000ffff2cb224 */ /* 0x000fe200078e0a2c */
[----:B------:R-:W-:Y:S01]  /*2000*/  ISETP.GT.U32.AND P3, PT, R3, R56, PT ;  /* 0x000000380300720c */ /* 0x000fe20003f64070 */
[----:B------:R-:W2:Y:S01]  /*2010*/  LDC.64 R28, c[0x0][0x3a0] ;  /* 0x0000e800ff1c7b82 */ /* 0x000ea20000000a00 */
[----:B------:R-:W-:Y:S01]  /*2020*/  @!P5 IMAD.MOV R46, RZ, RZ, -R46 ;  /* 0x000000ffff2ed224 */ /* 0x000fe200078e0a2e */
[----:B------:R-:W-:-:S02]  /*2030*/  ISETP.GE.AND P5, PT, R35, RZ, PT ;  /* 0x000000ff2300720c */ /* 0x000fc40003fa6270 */
[--C-:B------:R-:W-:Y:S01]  /*2040*/  @!P6 IMAD.IADD R54, R54, 0x1, -R3.reuse ;  /* 0x000000013636e824 */ /* 0x100fe200078e0a03 */
[----:B------:R-:W-:Y:S01]  /*2050*/  ISETP.GE.AND P6, PT, R31, RZ, PT ;  /* 0x000000ff1f00720c */ /* 0x000fe20003fc6270 */
[--C-:B------:R-:W-:Y:S01]  /*2060*/  @!P2 IMAD.IADD R48, R48, 0x1, -R3.reuse ;  /* 0x000000013030a824 */ /* 0x100fe200078e0a03 */
[----:B------:R-:W-:Y:S01]  /*2070*/  ISETP.GE.AND P2, PT, R45, RZ, PT ;  /* 0x000000ff2d00720c */ /* 0x000fe20003f46270 */
[--C-:B------:R-:W-:Y:S01]  /*2080*/  @!P4 IMAD.IADD R50, R50, 0x1, -R3.reuse ;  /* 0x000000013232c824 */ /* 0x100fe200078e0a03 */
[----:B------:R-:W-:Y:S01]  /*2090*/  ISETP.GE.AND P4, PT, R47, RZ, PT ;  /* 0x000000ff2f00720c */ /* 0x000fe20003f86270 */
[--C-:B------:R-:W-:Y:S01]  /*20a0*/  @!P0 IMAD.IADD R52, R52, 0x1, -R3.reuse ;  /* 0x0000000134348824 */ /* 0x100fe200078e0a03 */
[----:B------:R-:W-:Y:S01]  /*20b0*/  ISETP.GE.AND P0, PT, R49, RZ, PT ;  /* 0x000000ff3100720c */ /* 0x000fe20003f06270 */
[----:B------:R-:W-:Y:S01]  /*20c0*/  @!P3 IMAD.IADD R56, R56, 0x1, -R3 ;  /* 0x000000013838b824 */ /* 0x000fe200078e0a03 */
[----:B------:R-:W-:Y:S02]  /*20d0*/  SHF.R.U32.HI R3, RZ, 0x6, R68 ;  /* 0x00000006ff037819 */ /* 0x000fe40000011644 */
[----:B------:R-:W-:Y:S01]  /*20e0*/  R2UR UR14, R8 ;  /* 0x00000000080e72ca */ /* 0x000fe200000e0000 */
[----:B------:R-:W-:Y:S01]  /*20f0*/  @!P5 IMAD.MOV R48, RZ, RZ, -R48 ;  /* 0x000000ffff30d224 */ /* 0x000fe200078e0a30 */
[----:B------:R-:W-:Y:S01]  /*2100*/  SGXT.U32 R3, R3, 0x1 ;  /* 0x000000010303781a */ /* 0x000fe20000000000 */
[----:B------:R-:W-:Y:S01]  /*2110*/  @!P6 IMAD.MOV R56, RZ, RZ, -R56 ;  /* 0x000000ffff38e224 */ /* 0x000fe200078e0a38 */
[----:B-1----:R-:W-:Y:S01]  /*2120*/  R2UR UR12, R25 ;  /* 0x00000000190c72ca */ /* 0x002fe200000e0000 */
[----:B------:R-:W-:Y:S01]  /*2130*/  @!P2 IMAD.MOV R50, RZ, RZ, -R50 ;  /* 0x000000ffff32a224 */ /* 0x000fe200078e0a32 */
[----:B------:R-:W-:Y:S01]  /*2140*/  ISETP.NE.AND P3, PT, R21, RZ, PT ;  /* 0x000000ff1500720c */ /* 0x000fe20003f65270 */
[C---:B------:R-:W-:Y:S01]  /*2150*/  IMAD R39, R3.reuse, R104, RZ ;  /* 0x0000006803277224 */ /* 0x040fe200078e02ff */
[----:B------:R-:W-:Y:S01]  /*2160*/  LOP3.LUT R8, RZ, R21, RZ, 0x33, !PT ;  /* 0x00000015ff087212 */ /* 0x000fe200078e33ff */
[----:B--2---:R-:W-:Y:S01]  /*2170*/  VIADD R108, R28, 0x1f ;  /* 0x0000001f1c6c7836 */ /* 0x004fe20000000000 */
[----:B------:R-:W-:Y:S01]  /*2180*/  LOP3.LUT R109, R3, 0x8, RZ, 0xfc, !PT ;  /* 0x00000008036d7812 */ /* 0x000fe200078efcff */
[----:B------:R-:W-:Y:S01]  /*2190*/  IMAD R41, R104, 0x2, R39 ;  /* 0x0000000268297824 */ /* 0x000fe200078e0227 */
[C---:B------:R-:W-:Y:S01]  /*21a0*/  SEL R60, R8.reuse, R17, !P3 ;  /* 0x00000011083c7207 */ /* 0x040fe20005800000 */
[----:B------:R-:W-:Y:S01]  /*21b0*/  @!P4 IMAD.MOV R52, RZ, RZ, -R52 ;  /* 0x000000ffff34c224 */ /* 0x000fe200078e0a34 */
[----:B------:R-:W-:Y:S01]  /*21c0*/  SEL R47, R8, R9, !P3 ;  /* 0x00000009082f7207 */ /* 0x000fe20005800000 */
[----:B------:R-:W-:Y:S01]  /*21d0*/  IMAD R43, R104, 0x2, R41 ;  /* 0x00000002682b7824 */ /* 0x000fe200078e0229 */
[----:B------:R-:W-:Y:S01]  /*21e0*/  SEL R49, R8, R10, !P3 ;  /* 0x0000000a08317207 */ /* 0x000fe20005800000 */
[----:B------:R-:W-:Y:S01]  /*21f0*/  @!P0 IMAD.MOV R54, RZ, RZ, -R54 ;  /* 0x000000ffff368224 */ /* 0x000fe200078e0a36 */
[----:B------:R-:W-:Y:S01]  /*2200*/  ISETP.GT.AND P0, PT, R108, 0x1f, PT ;  /* 0x0000001f6c00780c */ /* 0x000fe20003f04270 */
[----:B------:R-:W-:Y:S01]  /*2210*/  IMAD R17, R104, 0x2, R43 ;  /* 0x0000000268117824 */ /* 0x000fe200078e022b */
[----:B------:R-:W-:Y:S01]  /*2220*/  UIADD3 UR14, UPT, UPT, UR12, UR14, URZ ;  /* 0x0000000e0c0e7290 */ /* 0x000fe2000fffe0ff */
[----:B------:R-:W-:Y:S01]  /*2230*/  SEL R51, R8, R11, !P3 ;  /* 0x0000000b08337207 */ /* 0x000fe20005800000 */
[----:B------:R-:W-:Y:S01]  /*2240*/  IMAD R29, R4, R29, RZ ;  /* 0x0000001d041d7224 */ /* 0x000fe200078e02ff */
[----:B------:R-:W-:-:S02]  /*2250*/  SEL R53, R8, R12, !P3 ;  /* 0x0000000c08357207 */ /* 0x000fc40005800000 */
[C---:B------:R-:W-:Y:S02]  /*2260*/  SEL R55, R8.reuse, R13, !P3 ;  /* 0x0000000d08377207 */ /* 0x040fe40005800000 */
[C---:B------:R-:W-:Y:S02]  /*2270*/  SEL R57, R8.reuse, R14, !P3 ;  /* 0x0000000e08397207 */ /* 0x040fe40005800000 */
[C---:B------:R-:W-:Y:S02]  /*2280*/  SEL R58, R8.reuse, R15, !P3 ;  /* 0x0000000f083a7207 */ /* 0x040fe40005800000 */
[C---:B------:R-:W-:Y:S02]  /*2290*/  SEL R59, R8.reuse, R16, !P3 ;  /* 0x00000010083b7207 */ /* 0x040fe40005800000 */
[C---:B------:R-:W-:Y:S02]  /*22a0*/  SEL R61, R8.reuse, R18, !P3 ;  /* 0x00000012083d7207 */ /* 0x040fe40005800000 */
[----:B------:R-:W-:-:S02]  /*22b0*/  SEL R62, R8, R19, !P3 ;  /* 0x00000013083e7207 */ /* 0x000fc40005800000 */
[C---:B------:R-:W-:Y:S02]  /*22c0*/  SEL R63, R8.reuse, R20, !P3 ;  /* 0x00000014083f7207 */ /* 0x040fe40005800000 */
[C---:B------:R-:W-:Y:S02]  /*22d0*/  SEL R64, R8.reuse, R22, !P3 ;  /* 0x0000001608407207 */ /* 0x040fe40005800000 */
[C---:B------:R-:W-:Y:S02]  /*22e0*/  SEL R65, R8.reuse, R24, !P3 ;  /* 0x0000001808417207 */ /* 0x040fe40005800000 */
[C---:B------:R-:W-:Y:S02]  /*22f0*/  SEL R66, R8.reuse, R26, !P3 ;  /* 0x0000001a08427207 */ /* 0x040fe40005800000 */
[----:B------:R-:W-:Y:S01]  /*2300*/  SEL R67, R8, R23, !P3 ;  /* 0x0000001708437207 */ /* 0x000fe20005800000 */
[----:B------:R-:W-:Y:S01]  /*2310*/  IMAD R23, R104, 0x2, R17 ;  /* 0x0000000268177824 */ /* 0x000fe200078e0211 */
        /* <DEDUP_REMOVED lines=15> */
[----:B------:R-:W-:Y:S02]  /*2410*/  SEL R37, R8, R5, !P3 ;  /* 0x0000000508257207 */ /* 0x000fe40005800000 */
[----:B------:R-:W-:Y:S02]  /*2420*/  LOP3.LUT P2, RZ, R68, 0x7f, RZ, 0xc0, !PT ;  /* 0x0000007f44ff7812 */ /* 0x000fe4000784c0ff */
[----:B------:R-:W-:Y:S02]  /*2430*/  PRMT R14, RZ, 0x7610, R14 ;  /* 0x00007610ff0e7816 */ /* 0x000fe4000000000e */
[----:B------:R-:W-:-:S02]  /*2440*/  ISETP.LT.AND P3, PT, R109, R28, P0 ;  /* 0x0000001c6d00720c */ /* 0x000fc40000761270 */
[C---:B------:R-:W-:Y:S02]  /*2450*/  LOP3.LUT R111, R3.reuse, 0xa, RZ, 0xfc, !PT ;  /* 0x0000000a036f7812 */ /* 0x040fe400078efcff */
[----:B------:R-:W-:Y:S01]  /*2460*/  LOP3.LUT R113, R3, 0x10, RZ, 0xfc, !PT ;  /* 0x0000001003717812 */ /* 0x000fe200078efcff */
[----:B----4-:R-:W-:Y:S08]  /*2470*/  @P1 BRA `(.L_x_5) ;  /* 0x0000000000181947 */ /* 0x010ff00003800000 */
[----:B------:R-:W-:Y:S01]  /*2480*/  ELECT P4, URZ, PT ;  /* 0x0000000000ff782f */ /* 0x000fe20003880000 */
[----:B------:R-:W-:Y:S01]  /*2490*/  IMAD.MOV.U32 R4, RZ, RZ, 0x1 ;  /* 0x00000001ff047424 */ /* 0x000fe200078e00ff */
[----:B------:R-:W-:Y:S01]  /*24a0*/  UMOV UR5, 0x40 ;  /* 0x0000004000057882 */ /* 0x000fe20000000000 */
[----:B------:R-:W-:Y:S01]  /*24b0*/  UVIRTCOUNT.DEALLOC.SMPOOL 0x80 ;  /* 0x000000800000784c */ /* 0x000fe20000000000 */
[----:B------:R-:W-:-:S09]  /*24c0*/  ULEA UR5, UR4, UR5, 0x18 ;  /* 0x0000000504057291 */ /* 0x000fd2000f8ec0ff */
[----:B------:R1:W-:Y:S03]  /*24d0*/  @P4 STS.U8 [UR5], R4 ;  /* 0x00000004ff004988 */ /* 0x0003e60008000005 */
.L_x_5:
[----:B------:R-:W-:Y:S01]  /*24e0*/  STTM.16dp32bit_t0_t15.x64 tmem[UR14], RZ ;  /* 0x000000ff000079ed */ /* 0x000fe20008b0000e */
[----:B------:R-:W-:Y:S01]  /*24f0*/  STTM.16dp32bit_t16_t31.x64 tmem[UR14+0x40], RZ ;  /* 0x000040ff000079ed */ /* 0x000fe20008b2000e */
[----:B------:R-:W2:Y:S02]  /*2500*/  FENCE.VIEW.ASYNC.T ;  /* 0x00000000000073c6 */ /* 0x000ea40000000200 */
[----:B--2---:R-:W-:Y:S01]  /*2510*/  VOTEU.ALL UP0, P2 ;  /* 0x0000000000ff7886 */ /* 0x004fe20001000000 */
[----:B------:R-:W-:Y:S01]  /*2520*/  VOTEU.ALL UP1, P2 ;  /* 0x0000000000ff7886 */ /* 0x000fe20001020000 */
[----:B------:R-:W-:Y:S01]  /*2530*/  IMAD R21, R104, 0x2, R23 ;  /* 0x0000000268157824 */ /* 0x000fe200078e0217 */
[----:B------:R-:W-:Y:S01]  /*2540*/  ISETP.LT.AND P5, PT, R111, R28, P0 ;  /* 0x0000001c6f00720c */ /* 0x000fe200007a1270 */
[----:B------:R-:W-:Y:S01]  /*2550*/  IMAD.SHL.U32 R20, R29, 0x2, RZ ;  /* 0x000000021d147824 */ /* 0x000fe200078e00ff */
[----:B------:R-:W-:-:S04]  /*2560*/  @!UP0 UIADD3 UR4, UPT, UPT, -UR6, 0x100000, URZ ;  /* 0x0010000006048890 */ /* 0x000fc8000fffe1ff */
[----:B------:R-:W-:Y:S02]  /*2570*/  @!UP0 USHF.L.U32 UR5, UR4, 0xb, URZ ;  /* 0x0000000b04058899 */ /* 0x000fe400080006ff */
[----:B------:R-:W-:Y:S01]  /*2580*/  @!UP0 USHF.L.U32 UR4, UR4, 0x1, URZ ;  /* 0x0000000104048899 */ /* 0x000fe200080006ff */
[----:B------:R-:W-:Y:S01]  /*2590*/  BAR.SYNC.DEFER_BLOCKING 0x0 ;  /* 0x0000000000007b1d */ /* 0x000fe20000010000 */
[----:B------:R-:W-:Y:S01]  /*25a0*/  IMAD R15, R104, 0x2, R21 ;  /* 0x00000002680f7824 */ /* 0x000fe200078e0215 */
[----:B------:R-:W-:Y:S02]  /*25b0*/  ISETP.LT.AND P4, PT, R113, R28, P0 ;  /* 0x0000001c7100720c */ /* 0x000fe40000781270 */
[----:B------:R-:W-:Y:S01]  /*25c0*/  IADD3 R102, P6, PT, R20, UR8, RZ ;  /* 0x0000000814667c10 */ /* 0x000fe2000ffde0ff */
[----:B------:R-:W-:-:S03]  /*25d0*/  IMAD R11, R104, 0x2, R15 ;  /* 0x00000002680b7824 */ /* 0x000fc600078e020f */
[----:B------:R-:W-:Y:S01]  /*25e0*/  LEA.HI.X.SX32 R106, R29, UR9, 0x1, P6 ;  /* 0x000000091d6a7c11 */ /* 0x000fe2000b0f0eff */
[----:B------:R-:W-:Y:S01]  /*25f0*/  IMAD R5, R104, 0x2, R11 ;  /* 0x0000000268057824 */ /* 0x000fe200078e020b */
[----:B------:R-:W-:-:S03]  /*2600*/  LEA R12, P6, R23, R102, 0x1 ;  /* 0x00000066170c7211 */ /* 0x000fc600078c08ff */
[C---:B------:R-:W-:Y:S01]  /*2610*/  IMAD R7, R104.reuse, 0x2, R5 ;  /* 0x0000000268077824 */ /* 0x040fe200078e0205 */
[----:B------:R-:W-:Y:S02]  /*2620*/  LEA.HI.X.SX32 R13, R23, R106, 0x1, P6 ;  /* 0x0000006a170d7211 */ /* 0x000fe400030f0eff */
[----:B------:R-:W-:Y:S01]  /*2630*/  LEA R24, P6, R21, R102, 0x1 ;  /* 0x0000006615187211 */ /* 0x000fe200078c08ff */
[----:B------:R-:W2:Y:S02]  /*2640*/  FENCE.VIEW.ASYNC.S ;  /* 0x00000000000073c6 */ /* 0x000ea40000000000 */
[----:B--2---:R2:W3:Y:S02]  /*2650*/  @!UP1 SYNCS.EXCH.64 URZ, [UR15], UR4 ;  /* 0x000000040fff95b2 */ /* 0x0044e40008000100 */
[----:B---3--:R-:W-:Y:S01]  /*2660*/  BAR.SYNC.DEFER_BLOCKING 0x0 ;  /* 0x0000000000007b1d */ /* 0x008fe20000010000 */
[----:B------:R-:W-:Y:S01]  /*2670*/  IMAD R9, R104, 0x2, R7 ;  /* 0x0000000268097824 */ /* 0x000fe200078e0207 */
[----:B------:R-:W-:-:S02]  /*2680*/  LOP3.LUT R115, R3, 0x18, RZ, 0xfc, !PT ;  /* 0x0000001803737812 */ /* 0x000fc400078efcff */
[----:B------:R-:W-:Y:S01]  /*2690*/  PRMT R10, RZ, 0x7610, R10 ;  /* 0x00007610ff0a7816 */ /* 0x000fe2000000000a */
[C---:B------:R-:W-:Y:S01]  /*26a0*/  IMAD R19, R104.reuse, 0x2, R9 ;  /* 0x0000000268137824 */ /* 0x040fe200078e0209 */
[----:B------:R-:W-:Y:S02]  /*26b0*/  LEA.HI.X.SX32 R25, R21, R106, 0x1, P6 ;  /* 0x0000006a15197211 */ /* 0x000fe400030f0eff */
[C---:B------:R-:W-:Y:S01]  /*26c0*/  LOP3.LUT R117, R3.reuse, 0x1a, RZ, 0xfc, !PT ;  /* 0x0000001a03757812 */ /* 0x040fe200078efcff */
[C---:B------:R-:W-:Y:S01]  /*26d0*/  IMAD R33, R104.reuse, 0x2, R19 ;  /* 0x0000000268217824 */ /* 0x040fe200078e0213 */
[----:B------:R-:W-:Y:S01]  /*26e0*/  LOP3.LUT R119, R3, 0x12, RZ, 0xfc, !PT ;  /* 0x0000001203777812 */ /* 0x000fe200078efcff */
[----:B--2---:R-:W2:Y:S02]  /*26f0*/  LDCU UR4, c[0x0][0x3b0] ;  /* 0x00007600ff0477ac */ /* 0x004ea40008000800 */
[----:B------:R-:W-:Y:S01]  /*2700*/  IMAD R45, R104, 0x2, R33 ;  /* 0x00000002682d7824 */ /* 0x000fe200078e0221 */
[----:B------:R-:W3:Y:S01]  /*2710*/  @P3 LDG.E.U16 R14, desc[UR26][R12.64] ;  /* 0x0000001a0c0e3981 */ /* 0x000ee2000c1e1500 */
[----:B------:R-:W-:-:S03]  /*2720*/  LEA R30, P3, R5, R102, 0x1 ;  /* 0x00000066051e7211 */ /* 0x000fc600078608ff */
[----:B------:R4:W5:Y:S01]  /*2730*/  @P5 LDG.E.U16 R27, desc[UR26][R24.64] ;  /* 0x0000001a181b5981 */ /* 0x000962000c1e1500 */
[----:B------:R-:W-:Y:S02]  /*2740*/  LEA.HI.X.SX32 R31, R5, R106, 0x1, P3 ;  /* 0x0000006a051f7211 */ /* 0x000fe400018f0eff */
[-C--:B------:R-:W-:Y:S02]  /*2750*/  ISETP.LT.AND P3, PT, R115, R28.reuse, P0 ;  /* 0x0000001c7300720c */ /* 0x080fe40000761270 */
[----:B------:R-:W-:Y:S01]  /*2760*/  ISETP.LT.AND P5, PT, R117, R28, P0 ;  /* 0x0000001c7500720c */ /* 0x000fe200007a1270 */
[----:B------:R1:W3:Y:S01]  /*2770*/  @P4 LDG.E.U16 R10, desc[UR26][R30.64] ;  /* 0x0000001a1e0a4981 */ /* 0x0002e2000c1e1500 */
[-C--:B------:R-:W-:Y:S02]  /*2780*/  LEA R32, P4, R33, R102.reuse, 0x1 ;  /* 0x0000006621207211 */ /* 0x080fe400078808ff */
[----:B------:R-:W-:Y:S02]  /*2790*/  PRMT R18, RZ, 0x7610, R18 ;  /* 0x00007610ff127816 */ /* 0x000fe40000000012 */
[----:B------:R-:W-:-:S02]  /*27a0*/  LEA R34, P6, R45, R102, 0x1 ;  /* 0x000000662d227211 */ /* 0x000fc400078c08ff */
[----:B------:R-:W-:Y:S02]  /*27b0*/  LEA.HI.X.SX32 R33, R33, R106, 0x1, P4 ;  /* 0x0000006a21217211 */ /* 0x000fe400020f0eff */
[----:B------:R-:W-:Y:S02]  /*27c0*/  LOP3.LUT R121, R3, 0xc, RZ, 0xfc, !PT ;  /* 0x0000000c03797812 */ /* 0x000fe400078efcff */
[----:B------:R-:W-:Y:S01]  /*27d0*/  ISETP.LT.AND P4, PT, R119, R28, P0 ;  /* 0x0000001c7700720c */ /* 0x000fe20000781270 */
[----:B------:R0:W3:Y:S01]  /*27e0*/  @P3 LDG.E.U16 R18, desc[UR26][R32.64] ;  /* 0x0000001a20123981 */ /* 0x0000e2000c1e1500 */
[----:B------:R-:W-:Y:S02]  /*27f0*/  PRMT R16, RZ, 0x7610, R16 ;  /* 0x00007610ff107816 */ /* 0x000fe40000000010 */
[----:B------:R-:W-:Y:S02]  /*2800*/  LEA.HI.X.SX32 R35, R45, R106, 0x1, P6 ;  /* 0x0000006a2d237211 */ /* 0x000fe400030f0eff */
[----:B------:R-:W-:-:S02]  /*2810*/  ISETP.LT.AND P3, PT, R121, R28, P0 ;  /* 0x0000001c7900720c */ /* 0x000fc40000761270 */
[-C--:B----4-:R-:W-:Y:S01]  /*2820*/  LEA R24, P6, R7, R102.reuse, 0x1 ;  /* 0x0000006607187211 */ /* 0x090fe200078c08ff */
[----:B------:R4:W3:Y:S01]  /*2830*/  @P5 LDG.E.U16 R16, desc[UR26][R34.64] ;  /* 0x0000001a22105981 */ /* 0x0008e2000c1e1500 */
[----:B------:R-:W-:Y:S02]  /*2840*/  PRMT R8, RZ, 0x7610, R8 ;  /* 0x00007610ff087816 */ /* 0x000fe40000000008 */
[----:B------:R-:W-:Y:S02]  /*2850*/  LEA R12, P5, R15, R102, 0x1 ;  /* 0x000000660f0c7211 */ /* 0x000fe400078a08ff */
[-C--:B------:R-:W-:Y:S02]  /*2860*/  LEA.HI.X.SX32 R25, R7, R106.reuse, 0x1, P6 ;  /* 0x0000006a07197211 */ /* 0x080fe400030f0eff */
[----:B------:R-:W-:Y:S02]  /*2870*/  LOP3.LUT R123, R3, 0x14, RZ, 0xfc, !PT ;  /* 0x00000014037b7812 */ /* 0x000fe400078efcff */
[----:B-1----:R-:W-:Y:S01]  /*2880*/  PRMT R4, RZ, 0x7610, R4 ;  /* 0x00007610ff047816 */ /* 0x002fe20000000004 */
[----:B------:R1:W3:Y:S01]  /*2890*/  @P4 LDG.E.U16 R8, desc[UR26][R24.64] ;  /* 0x0000001a18084981 */ /* 0x0002e2000c1e1500 */
[----:B------:R-:W-:-:S02]  /*28a0*/  LEA.HI.X.SX32 R13, R15, R106, 0x1, P5 ;  /* 0x0000006a0f0d7211 */ /* 0x000fc400028f0eff */
[----:B------:R-:W-:Y:S02]  /*28b0*/  LOP3.LUT R125, R3, 0x1c, RZ, 0xfc, !PT ;  /* 0x0000001c037d7812 */ /* 0x000fe400078efcff */
[-C--:B------:R-:W-:Y:S01]  /*28c0*/  ISETP.LT.AND P4, PT, R123, R28.reuse, P0 ;  /* 0x0000001c7b00720c */ /* 0x080fe20000781270 */
[----:B------:R-:W3:Y:S01]  /*28d0*/  @P3 LDG.E.U16 R4, desc[UR26][R12.64] ;  /* 0x0000001a0c043981 */ /* 0x000ee2000c1e1500 */
[----:B------:R-:W-:Y:S01]  /*28e0*/  IMAD R45, R104, 0x2, R45 ;  /* 0x00000002682d7824 */ /* 0x000fe200078e022d */
[----:B------:R-:W-:Y:S02]  /*28f0*/  ISETP.LT.AND P5, PT, R125, R28, P0 ;  /* 0x0000001c7d00720c */ /* 0x000fe400007a1270 */
[-C--:B------:R-:W-:Y:S02]  /*2900*/  LEA R30, P3, R9, R102.reuse, 0x1 ;  /* 0x00000066091e7211 */ /* 0x080fe400078608ff */
[----:B------:R-:W-:Y:S02]  /*2910*/  PRMT R26, RZ, 0x7610, R26 ;  /* 0x00007610ff1a7816 */ /* 0x000fe4000000001a */
[----:B0-----:R-:W-:-:S02]  /*2920*/  LEA R32, P6, R45, R102, 0x1 ;  /* 0x000000662d207211 */ /* 0x001fc400078c08ff */
[-C--:B------:R-:W-:Y:S02]  /*2930*/  LEA.HI.X.SX32 R31, R9, R106.reuse, 0x1, P3 ;  /* 0x0000006a091f7211 */ /* 0x080fe400018f0eff */
[----:B------:R-:W-:Y:S02]  /*2940*/  LOP3.LUT R129, R3, 0x16, RZ, 0xfc, !PT ;  /* 0x0000001603817812 */ /* 0x000fe400078efcff */
[----:B------:R-:W-:Y:S01]  /*2950*/  PRMT R134, RZ, 0x7610, R134 ;  /* 0x00007610ff867816 */ /* 0x000fe20000000086 */
[----:B------:R-:W3:Y:S01]  /*2960*/  @P4 LDG.E.U16 R26, desc[UR26][R30.64] ;  /* 0x0000001a1e1a4981 */ /* 0x000ee2000c1e1500 */
[----:B------:R-:W-:Y:S02]  /*2970*/  LEA.HI.X.SX32 R33, R45, R106, 0x1, P6 ;  /* 0x0000006a2d217211 */ /* 0x000fe400030f0eff */
[----:B------:R-:W-:Y:S02]  /*2980*/  ISETP.LT.AND P4, PT, R129, R28, P0 ;  /* 0x0000001c8100720c */ /* 0x000fe40000781270 */
[----:B------:R-:W-:Y:S01]  /*2990*/  LOP3.LUT R127, R3, 0xe, RZ, 0xfc, !PT ;  /* 0x0000000e037f7812 */ /* 0x000fe200078efcff */
[----:B------:R0:W3:Y:S01]  /*29a0*/  @P5 LDG.E.U16 R134, desc[UR26][R32.64] ;  /* 0x0000001a20865981 */ /* 0x0000e2000c1e1500 */
[----:B----4-:R-:W-:-:S02]  /*29b0*/  LEA R34, P5, R19, R102, 0x1 ;  /* 0x0000006613227211 */ /* 0x010fc400078a08ff */
[----:B-1----:R-:W-:Y:S02]  /*29c0*/  PRMT R24, RZ, 0x7610, R24 ;  /* 0x00007610ff187816 */ /* 0x002fe40000000018 */
[----:B------:R-:W-:Y:S02]  /*29d0*/  LOP3.LUT R110, R68, 0x1f, RZ, 0xc0, !PT ;  /* 0x0000001f446e7812 */ /* 0x000fe400078ec0ff */
[----:B------:R-:W-:Y:S02]  /*29e0*/  ISETP.LT.AND P3, PT, R127, R28, P0 ;  /* 0x0000001c7f00720c */ /* 0x000fe40000761270 */
[----:B------:R-:W-:Y:S02]  /*29f0*/  LEA.HI.X.SX32 R35, R19, R106, 0x1, P5 ;  /* 0x0000006a13237211 */ /* 0x000fe400028f0eff */
[-C--:B0-----:R-:W-:Y:S01]  /*2a00*/  LEA R32, P5, R41, R102.reuse, 0x1 ;  /* 0x0000006629207211 */ /* 0x081fe200078a08ff */
[----:B------:R-:W-:Y:S01]  /*2a10*/  IMAD R101, R110, R105, RZ ;  /* 0x000000696e657224 */ /* 0x000fe200078e02ff */
[----:B------:R-:W-:Y:S01]  /*2a20*/  LEA R12, P6, R11, R102, 0x1 ;  /* 0x000000660b0c7211 */ /* 0x000fe200078c08ff */
[----:B------:R0:W4:Y:S01]  /*2a30*/  @P4 LDG.E.U16 R24, desc[UR26][R34.64] ;  /* 0x0000001a22184981 */ /* 0x000122000c1e1500 */
[----:B------:R-:W-:-:S02]  /*2a40*/  LEA.HI.X.SX32 R33, R41, R106, 0x1, P5 ;  /* 0x0000006a29217211 */ /* 0x000fc400028f0eff */
[----:B------:R-:W-:Y:S02]  /*2a50*/  PRMT R22, RZ, 0x7610, R22 ;  /* 0x00007610ff167816 */ /* 0x000fe40000000016 */
[----:B------:R-:W-:Y:S01]  /*2a60*/  LOP3.LUT R131, R3, 0x2, RZ, 0xfc, !PT ;  /* 0x0000000203837812 */ /* 0x000fe200078efcff */
[----:B------:R-:W-:Y:S01]  /*2a70*/  IMAD R45, R104, 0x2, R45 ;  /* 0x00000002682d7824 */ /* 0x000fe200078e022d */
[----:B------:R-:W-:Y:S02]  /*2a80*/  LEA.HI.X.SX32 R13, R11, R106, 0x1, P6 ;  /* 0x0000006a0b0d7211 */ /* 0x000fe400030f0eff */
[----:B0-----:R-:W-:Y:S02]  /*2a90*/  LEA R34, P5, R43, R102, 0x1 ;  /* 0x000000662b227211 */ /* 0x001fe400078a08ff */
[----:B------:R-:W-:Y:S01]  /*2aa0*/  LEA R100, P4, R101, UR10, 0x1 ;  /* 0x0000000a65647c11 */ /* 0x000fe2000f8808ff */
[----:B------:R0:W3:Y:S01]  /*2ab0*/  @P3 LDG.E.U16 R22, desc[UR26][R12.64] ;  /* 0x0000001a0c163981 */ /* 0x0000e2000c1e1500 */
[----:B------:R-:W-:-:S02]  /*2ac0*/  LOP3.LUT R133, R3, 0x4, RZ, 0xfc, !PT ;  /* 0x0000000403857812 */ /* 0x000fc400078efcff */
[----:B------:R-:W-:Y:S02]  /*2ad0*/  LEA.HI.X.SX32 R35, R43, R106, 0x1, P5 ;  /* 0x0000006a2b237211 */ /* 0x000fe400028f0eff */
[----:B------:R-:W-:Y:S01]  /*2ae0*/  ISETP.LT.AND P5, PT, R131, R28, P0 ;  /* 0x0000001c8300720c */ /* 0x000fe200007a1270 */
[----:B--2---:R-:W-:Y:S01]  /*2af0*/  IMAD R38, R47, UR4, RZ ;  /* 0x000000042f267c24 */ /* 0x004fe2000f8e02ff */
[----:B------:R-:W-:Y:S02]  /*2b00*/  LEA.HI.X.SX32 R101, R101, UR11, 0x1, P4 ;  /* 0x0000000b65657c11 */ /* 0x000fe4000a0f0eff */
[-C--:B------:R-:W-:Y:S02]  /*2b10*/  LEA R30, P3, R39, R102.reuse, 0x1 ;  /* 0x00000066271e7211 */ /* 0x080fe400078608ff */
[----:B0-----:R-:W-:Y:S02]  /*2b20*/  LEA R12, P6, R45, R102, 0x1 ;  /* 0x000000662d0c7211 */ /* 0x001fe400078c08ff */
[----:B------:R-:W-:-:S02]  /*2b30*/  ISETP.LT.AND P4, PT, R133, R28, P0 ;  /* 0x0000001c8500720c */ /* 0x000fc40000781270 */
[----:B------:R-:W-:Y:S02]  /*2b40*/  PRMT R25, RZ, 0x7610, R25 ;  /* 0x00007610ff197816 */ /* 0x000fe40000000019 */
[-C--:B------:R-:W-:Y:S01]  /*2b50*/  LEA.HI.X.SX32 R31, R39, R106.reuse, 0x1, P3 ;  /* 0x0000006a271f7211 */ /* 0x080fe200018f0eff */
[----:B------:R-:W-:Y:S01]  /*2b60*/  IMAD R39, R49, UR4, RZ ;  /* 0x0000000431277c24 */ /* 0x000fe2000f8e02ff */
[----:B------:R-:W-:Y:S01]  /*2b70*/  LEA.HI.X.SX32 R13, R45, R106, 0x1, P6 ;  /* 0x0000006a2d0d7211 */ /* 0x000fe200030f0eff */
[----:B------:R-:W-:Y:S01]  /*2b80*/  IMAD R41, R51, UR4, RZ ;  /* 0x0000000433297c24 */ /* 0x000fe2000f8e02ff */
[CC--:B------:R-:W-:Y:S01]  /*2b90*/  LEA R36, P6, R38.reuse, R100.reuse, 0x1 ;  /* 0x0000006426247211 */ /* 0x0c0fe200078c08ff */
[----:B------:R-:W-:Y:S01]  /*2ba0*/  IMAD R103, R37, UR4, RZ ;  /* 0x0000000425677c24 */ /* 0x000fe2000f8e02ff */
[----:B------:R-:W-:Y:S01]  /*2bb0*/  PRMT R136, RZ, 0x7610, R136 ;  /* 0x00007610ff887816 */ /* 0x000fe20000000088 */
[----:B------:R-:W-:Y:S01]  /*2bc0*/  IMAD R43, R53, UR4, RZ ;  /* 0x00000004352b7c24 */ /* 0x000fe2000f8e02ff */
[-C--:B------:R-:W-:Y:S01]  /*2bd0*/  LEA.HI.X.SX32 R37, R38, R101.reuse, 0x1, P6 ;  /* 0x0000006526257211 */ /* 0x080fe200030f0eff */
[----:B------:R-:W-:Y:S01]  /*2be0*/  IMAD R45, R55, UR4, RZ ;  /* 0x00000004372d7c24 */ /* 0x000fe2000f8e02ff */
[----:B------:R-:W2:Y:S01]  /*2bf0*/  @P5 LDG.E.U16 R25, desc[UR26][R32.64] ;  /* 0x0000001a20195981 */ /* 0x000ea2000c1e1500 */
[-C--:B------:R-:W-:Y:S01]  /*2c00*/  LEA R38, P6, R39, R100.reuse, 0x1 ;  /* 0x0000006427267211 */ /* 0x080fe200078c08ff */
[----:B------:R-:W-:Y:S01]  /*2c10*/  IMAD R47, R57, UR4, RZ ;  /* 0x00000004392f7c24 */ /* 0x000fe2000f8e02ff */
[----:B------:R-:W-:Y:S01]  /*2c20*/  LEA R40, P5, R41, R100, 0x1 ;  /* 0x0000006429287211 */ /* 0x000fe200078a08ff */
[----:B------:R-:W2:Y:S01]  /*2c30*/  @P4 LDG.E.U16 R136, desc[UR26][R34.64] ;  /* 0x0000001a22884981 */ /* 0x000ea2000c1e1500 */
[----:B------:R-:W-:Y:S01]  /*2c40*/  ISETP.LT.AND P3, PT, R3, R28, P0 ;  /* 0x0000001c0300720c */ /* 0x000fe20000761270 */
[----:B------:R-:W-:Y:S01]  /*2c50*/  IMAD R49, R58, UR4, RZ ;  /* 0x000000043a317c24 */ /* 0x000fe2000f8e02ff */
[-C--:B------:R-:W-:Y:S01]  /*2c60*/  LEA R42, P4, R43, R100.reuse, 0x1 ;  /* 0x000000642b2a7211 */ /* 0x080fe200078808ff */
[----:B------:R-:W-:Y:S01]  /*2c70*/  IMAD R51, R59, UR4, RZ ;  /* 0x000000043b337c24 */ /* 0x000fe2000f8e02ff */
[----:B------:R-:W-:Y:S01]  /*2c80*/  LEA.HI.X.SX32 R39, R39, R101, 0x1, P6 ;  /* 0x0000006527277211 */ /* 0x000fe200030f0eff */
[----:B------:R-:W-:Y:S01]  /*2c90*/  IMAD R53, R60, UR4, RZ ;  /* 0x000000043c357c24 */ /* 0x000fe2000f8e02ff */
[----:B------:R-:W-:-:S02]  /*2ca0*/  LEA R44, P6, R45, R100, 0x1 ;  /* 0x000000642d2c7211 */ /* 0x000fc400078c08ff */
[-C--:B------:R-:W-:Y:S02]  /*2cb0*/  LEA.HI.X.SX32 R41, R41, R101.reuse, 0x1, P5 ;  /* 0x0000006529297211 */ /* 0x080fe400028f0eff */
[-C--:B------:R-:W-:Y:S01]  /*2cc0*/  LEA R46, P5, R47, R100.reuse, 0x1 ;  /* 0x000000642f2e7211 */ /* 0x080fe200078a08ff */
[----:B------:R-:W-:Y:S01]  /*2cd0*/  IMAD R55, R61, UR4, RZ ;  /* 0x000000043d377c24 */ /* 0x000fe2000f8e02ff */
[-C--:B------:R-:W-:Y:S01]  /*2ce0*/  LEA.HI.X.SX32 R43, R43, R101.reuse, 0x1, P4 ;  /* 0x000000652b2b7211 */ /* 0x080fe200020f0eff */
[----:B------:R-:W-:Y:S01]  /*2cf0*/  IMAD R57, R62, UR4, RZ ;  /* 0x000000043e397c24 */ /* 0x000fe2000f8e02ff */
[----:B------:R-:W-:Y:S02]  /*2d00*/  LEA R48, P4, R49, R100, 0x1 ;  /* 0x0000006431307211 */ /* 0x000fe400078808ff */
[----:B------:R-:W-:Y:S01]  /*2d10*/  LEA.HI.X.SX32 R45, R45, R101, 0x1, P6 ;  /* 0x000000652d2d7211 */ /* 0x000fe200030f0eff */
[----:B------:R-:W-:Y:S01]  /*2d20*/  IMAD R59, R63, UR4, RZ ;  /* 0x000000043f3b7c24 */ /* 0x000fe2000f8e02ff */
[----:B------:R-:W-:-:S02]  /*2d30*/  PRMT R156, RZ, 0x7610, R156 ;  /* 0x00007610ff9c7816 */ /* 0x000fc4000000009c */
[-C--:B------:R-:W-:Y:S02]  /*2d40*/  LEA R50, P6, R51, R100.reuse, 0x1 ;  /* 0x0000006433327211 */ /* 0x080fe400078c08ff */
[-C--:B------:R-:W-:Y:S02]  /*2d50*/  LEA.HI.X.SX32 R47, R47, R101.reuse, 0x1, P5 ;  /* 0x000000652f2f7211 */ /* 0x080fe400028f0eff */
[-C--:B------:R-:W-:Y:S01]  /*2d60*/  LEA R52, P5, R53, R100.reuse, 0x1 ;  /* 0x0000006435347211 */ /* 0x080fe200078a08ff */
[----:B------:R-:W-:Y:S01]  /*2d70*/  IMAD R61, R64, UR4, RZ ;  /* 0x00000004403d7c24 */ /* 0x000fe2000f8e02ff */
[-C--:B------:R-:W-:Y:S01]  /*2d80*/  LEA.HI.X.SX32 R49, R49, R101.reuse, 0x1, P4 ;  /* 0x0000006531317211 */ /* 0x080fe200020f0eff */
[----:B------:R-:W-:Y:S01]  /*2d90*/  IMAD R63, R65, UR4, RZ ;  /* 0x00000004413f7c24 */ /* 0x000fe2000f8e02ff */
[-C--:B------:R-:W-:Y:S01]  /*2da0*/  LEA R54, P4, R55, R100.reuse, 0x1 ;  /* 0x0000006437367211 */ /* 0x080fe200078808ff */
[----:B------:R-:W2:Y:S01]  /*2db0*/  @P3 LDG.E.U16 R156, desc[UR26][R30.64] ;  /* 0x0000001a1e9c3981 */ /* 0x000ea2000c1e1500 */
        /* <DEDUP_REMOVED lines=8> */
[-C--:B------:R-:W-:Y:S02]  /*2e40*/  LEA R60, P4, R61, R100.reuse, 0x1 ;  /* 0x000000643d3c7211 */ /* 0x080fe400078808ff */
        /* <DEDUP_REMOVED lines=17> */
[----:B------:R-:W-:Y:S02]  /*2f60*/  LOP3.LUT R135, R3, 0x1e, RZ, 0xfc, !PT ;  /* 0x0000001e03877812 */ /* 0x000fe400078efcff */
[-C--:B------:R-:W-:Y:S02]  /*2f70*/  LEA R74, P4, R75, R100.reuse, 0x1 ;  /* 0x000000644b4a7211 */ /* 0x080fe400078808ff */
[----:B------:R-:W-:Y:S01]  /*2f80*/  LEA.HI.X.SX32 R71, R71, R101, 0x1, P6 ;  /* 0x0000006547477211 */ /* 0x000fe200030f0eff */
[----:B------:R-:W-:Y:S01]  /*2f90*/  IMAD R85, R85, UR4, RZ ;  /* 0x0000000455557c24 */ /* 0x000fe2000f8e02ff */
[----:B------:R-:W-:-:S02]  /*2fa0*/  LEA R76, P6, R77, R100, 0x1 ;  /* 0x000000644d4c7211 */ /* 0x000fc400078c08ff */
[-C--:B------:R-:W-:Y:S02]  /*2fb0*/  LEA.HI.X.SX32 R73, R73, R101.reuse, 0x1, P5 ;  /* 0x0000006549497211 */ /* 0x080fe400028f0eff */
[----:B------:R-:W-:Y:S01]  /*2fc0*/  LEA R78, P5, R79, R100, 0x1 ;  /* 0x000000644f4e7211 */ /* 0x000fe200078a08ff */
[----:B------:R-:W-:Y:S01]  /*2fd0*/  IMAD R87, R87, UR4, RZ ;  /* 0x0000000457577c24 */ /* 0x000fe2000f8e02ff */
[----:B------:R-:W-:Y:S02]  /*2fe0*/  ISETP.LT.AND P3, PT, R135, R28, P0 ;  /* 0x0000001c8700720c */ /* 0x000fe40000761270 */
        /* <DEDUP_REMOVED lines=16> */
[----:B------:R-:W-:Y:S02]  /*30f0*/  PRMT R138, RZ, 0x7610, R138 ;  /* 0x00007610ff8a7816 */ /* 0x000fe4000000008a */
[-C--:B------:R-:W-:Y:S01]  /*3100*/  LEA R90, P5, R91, R100.reuse, 0x1 ;  /* 0x000000645b5a7211 */ /* 0x080fe200078a08ff */
[----:B------:R-:W-:Y:S01]  /*3110*/  IMAD R99, R99, UR4, RZ ;  /* 0x0000000463637c24 */ /* 0x000fe2000f8e02ff */
[----:B------:R-:W-:Y:S02]  /*3120*/  LEA.HI.X.SX32 R87, R87, R101, 0x1, P4 ;  /* 0x0000006557577211 */ /* 0x000fe400020f0eff */
[----:B------:R-:W-:Y:S01]  /*3130*/  LOP3.LUT R137, R3, 0x6, RZ, 0xfc, !PT ;  /* 0x0000000603897812 */ /* 0x000fe200078efcff */
[----:B------:R0:W4:Y:S01]  /*3140*/  @P3 LDG.E.U16 R138, desc[UR26][R12.64] ;  /* 0x0000001a0c8a3981 */ /* 0x000122000c1e1500 */
[----:B------:R-:W-:-:S02]  /*3150*/  LEA R92, P4, R93, R100, 0x1 ;  /* 0x000000645d5c7211 */ /* 0x000fc400078808ff */
[-C--:B------:R-:W-:Y:S02]  /*3160*/  LEA.HI.X.SX32 R89, R89, R101.reuse, 0x1, P6 ;  /* 0x0000006559597211 */ /* 0x080fe400030f0eff */
[-C--:B------:R-:W-:Y:S02]  /*3170*/  LEA R94, P6, R95, R100.reuse, 0x1 ;  /* 0x000000645f5e7211 */ /* 0x080fe400078c08ff */
[-C--:B------:R-:W-:Y:S02]  /*3180*/  LEA.HI.X.SX32 R91, R91, R101.reuse, 0x1, P5 ;  /* 0x000000655b5b7211 */ /* 0x080fe400028f0eff */
[----:B------:R-:W-:Y:S02]  /*3190*/  LEA R96, P5, R97, R100, 0x1 ;  /* 0x0000006461607211 */ /* 0x000fe400078a08ff */
[----:B------:R-:W-:Y:S02]  /*31a0*/  ISETP.LT.AND P3, PT, R137, R28, P0 ;  /* 0x0000001c8900720c */ /* 0x000fe40000761270 */
[----:B------:R-:W-:-:S02]  /*31b0*/  LEA.HI.X.SX32 R93, R93, R101, 0x1, P4 ;  /* 0x000000655d5d7211 */ /* 0x000fc400020f0eff */
[----:B------:R-:W-:Y:S02]  /*31c0*/  ISETP.LT.AND P0, PT, R110, R28, P0 ;  /* 0x0000001c6e00720c */ /* 0x000fe40000701270 */
[-C--:B------:R-:W-:Y:S02]  /*31d0*/  LEA R98, P4, R99, R100.reuse, 0x1 ;  /* 0x0000006463627211 */ /* 0x080fe400078808ff */
[-C--:B------:R-:W-:Y:S02]  /*31e0*/  LEA.HI.X.SX32 R95, R95, R101.reuse, 0x1, P6 ;  /* 0x000000655f5f7211 */ /* 0x080fe400030f0eff */
[----:B------:R-:W-:Y:S02]  /*31f0*/  LEA R100, P6, R103, R100, 0x1 ;  /* 0x0000006467647211 */ /* 0x000fe400078c08ff */
[----:B------:R-:W-:Y:S02]  /*3200*/  LEA.HI.X.SX32 R97, R97, R101, 0x1, P5 ;  /* 0x0000006561617211 */ /* 0x000fe400028f0eff */
[----:B------:R-:W-:-:S02]  /*3210*/  LEA R102, P5, R17, R102, 0x1 ;  /* 0x0000006611667211 */ /* 0x000fc400078a08ff */
[-C--:B------:R-:W-:Y:S02]  /*3220*/  LEA.HI.X.SX32 R99, R99, R101.reuse, 0x1, P4 ;  /* 0x0000006563637211 */ /* 0x080fe400020f0eff */
[----:B------:R-:W-:Y:S02]  /*3230*/  LEA.HI.X.SX32 R101, R103, R101, 0x1, P6 ;  /* 0x0000006567657211 */ /* 0x000fe400030f0eff */
[----:B------:R-:W-:Y:S02]  /*3240*/  PRMT R140, RZ, 0x7610, R140 ;  /* 0x00007610ff8c7816 */ /* 0x000fe4000000008c */
[----:B------:R-:W-:Y:S02]  /*3250*/  LEA.HI.X.SX32 R103, R17, R106, 0x1, P5 ;  /* 0x0000006a11677211 */ /* 0x000fe400028f0eff */
[----:B------:R-:W-:Y:S02]  /*3260*/  PRMT R142, RZ, 0x7610, R142 ;  /* 0x00007610ff8e7816 */ /* 0x000fe4000000008e */
[----:B------:R-:W-:Y:S01]  /*3270*/  PRMT R144, RZ, 0x7610, R144 ;  /* 0x00007610ff907816 */ /* 0x000fe20000000090 */
[----:B------:R-:W4:Y:S01]  /*3280*/  @P3 LDG.E.U16 R140, desc[UR26][R102.64] ;  /* 0x0000001a668c3981 */ /* 0x000f22000c1e1500 */
[----:B------:R-:W-:-:S02]  /*3290*/  PRMT R146, RZ, 0x7610, R146 ;  /* 0x00007610ff927816 */ /* 0x000fc40000000092 */
[----:B------:R-:W-:Y:S01]  /*32a0*/  PRMT R148, RZ, 0x7610, R148 ;  /* 0x00007610ff947816 */ /* 0x000fe20000000094 */
[----:B------:R-:W4:Y:S01]  /*32b0*/  @P0 LDG.E.U16 R142, desc[UR26][R36.64] ;  /* 0x0000001a248e0981 */ /* 0x000f22000c1e1500 */
[----:B------:R-:W-:Y:S02]  /*32c0*/  PRMT R150, RZ, 0x7610, R150 ;  /* 0x00007610ff967816 */ /* 0x000fe40000000096 */
[----:B------:R-:W-:Y:S01]  /*32d0*/  PRMT R152, RZ, 0x7610, R152 ;  /* 0x00007610ff987816 */ /* 0x000fe20000000098 */
[----:B------:R-:W4:Y:S01]  /*32e0*/  @P0 LDG.E.U16 R144, desc[UR26][R40.64] ;  /* 0x0000001a28900981 */ /* 0x000f22000c1e1500 */
        /* <DEDUP_REMOVED lines=38> */
[----:B------:R-:W4:Y:S04]  /*3550*/  @P0 LDG.E.U16 R126, desc[UR26][R94.64] ;  /* 0x0000001a5e7e0981 */ /* 0x000f28000c1e1500 */
        /* <DEDUP_REMOVED lines=16> */
[----:B------:R-:W4:Y:S01]  /*3660*/  @P0 LDG.E.U16 R132, desc[UR26][R100.64] ;  /* 0x0000001a64840981 */ /* 0x000f22000c1e1500 */
[----:B------:R-:W-:Y:S01]  /*3670*/  SHF.R.S32.HI R107, RZ, 0x6, R68 ;  /* 0x00000006ff6b7819 */ /* 0x000fe20000011444 */
[----:B------:R-:W-:-:S04]  /*3680*/  @!UP0 UIADD3 UR4, UPT, UPT, -UR6, 0x100000, URZ ;  /* 0x0010000006048890 */ /* 0x000fc8000fffe1ff */
[----:B------:R-:W-:Y:S02]  /*3690*/  @!UP0 USHF.L.U32 UR5, UR4, 0xb, URZ ;  /* 0x0000000b04058899 */ /* 0x000fe400080006ff */
[----:B------:R-:W-:Y:S01]  /*36a0*/  @!UP0 USHF.L.U32 UR4, UR4, 0x1, URZ ;  /* 0x0000000104048899 */ /* 0x000fe200080006ff */
[----:B------:R-:W-:Y:S01]  /*36b0*/  IMAD.SHL.U32 R6, R6, 0x2, RZ ;  /* 0x0000000206067824 */ /* 0x000fe200078e00ff */
[----:B------:R-:W-:Y:S01]  /*36c0*/  SGXT R107, R107, 0x1 ;  /* 0x000000016b6b781a */ /* 0x000fe20000000200 */
[----:B------:R-:W-:-:S03]  /*36d0*/  VOTEU.ALL UP0, P2 ;  /* 0x0000000000ff7886 */ /* 0x000fc60001000000 */
[----:B------:R-:W-:Y:S02]  /*36e0*/  LOP3.LUT R107, R6, 0x90, R107, 0x78, !PT ;  /* 0x00000090066b7812 */ /* 0x000fe400078e786b */
[----:B------:R-:W-:Y:S02]  /*36f0*/  SHF.R.S32.HI R6, RZ, 0x1f, R29 ;  /* 0x0000001fff067819 */ /* 0x000fe4000001141d */
[----:B------:R-:W-:Y:S02]  /*3700*/  LOP3.LUT R106, R107, 0x20, RZ, 0x3c, !PT ;  /* 0x000000206b6a7812 */ /* 0x000fe400078e3cff */
[----:B------:R1:W0:Y:S01]  /*3710*/  @!UP0 SYNCS.EXCH.64 URZ, [UR13+0x6008], UR4 ;  /* 0x006008040dff85b2 */ /* 0x0002220008000100 */
[----:B---3--:R3:W-:Y:S01]  /*3720*/  STS.U16 [R107+UR13+0x4800], R10 ;  /* 0x0048000a6b007988 */ /* 0x0087e2000800040d */
[----:B------:R-:W-:-:S03]  /*3730*/  SHF.L.U64.HI R17, R29, 0x1, R6 ;  /* 0x000000011d117819 */ /* 0x000fc60000010206 */
[----:B------:R1:W-:Y:S01]  /*3740*/  STS.U16 [R107+UR13+0x4c00], R18 ;  /* 0x004c00126b007988 */ /* 0x0003e2000800040d */
[----:B------:R-:W-:Y:S02]  /*3750*/  ISETP.NE.U32.AND P0, PT, R69, RZ, PT ;  /* 0x000000ff4500720c */ /* 0x000fe40003f05070 */
[----:B---3--:R-:W-:Y:S01]  /*3760*/  SHF.R.S32.HI R10, RZ, 0x1f, R23 ;  /* 0x0000001fff0a7819 */ /* 0x008fe20000011417 */
[----:B------:R3:W-:Y:S01]  /*3770*/  STS.U16 [R107+UR13+0x4400], R14 ;  /* 0x0044000e6b007988 */ /* 0x0007e2000800040d */
[----:B-1----:R-:W-:Y:S02]  /*3780*/  LEA R18, P3, R23, R20, 0x1 ;  /* 0x0000001417127211 */ /* 0x002fe400078608ff */
[----:B------:R-:W-:Y:S02]  /*3790*/  LOP3.LUT R69, R107, 0x40, RZ, 0x3c, !PT ;  /* 0x000000406b457812 */ /* 0x000fe400078e3cff */
[----:B------:R-:W-:Y:S02]  /*37a0*/  LEA.HI.X R10, R23, R17, R10, 0x1, P3 ;  /* 0x00000011170a7211 */ /* 0x000fe400018f0c0a */
[----:B------:R-:W-:-:S02]  /*37b0*/  SHF.R.S32.HI R6, RZ, 0x1f, R15 ;  /* 0x0000001fff067819 */ /* 0x000fc4000001140f */
[----:B---3--:R-:W-:-:S04]  /*37c0*/  LEA R14, P4, R15, R20, 0x1 ;  /* 0x000000140f0e7211 */ /* 0x008fc800078808ff */
[----:B------:R-:W-:Y:S02]  /*37d0*/  LEA.HI.X R6, R15, R17, R6, 0x1, P4 ;  /* 0x000000110f067211 */ /* 0x000fe400020f0c06 */
[-C--:B------:R-:W-:Y:S01]  /*37e0*/  LEA R15, P4, R5, R20.reuse, 0x1 ;  /* 0x00000014050f7211 */ /* 0x080fe200078808ff */
[----:B--2---:R-:W-:Y:S04]  /*37f0*/  STS.U16 [R107+UR13+0x4000], R156 ;  /* 0x0040009c6b007988 */ /* 0x004fe8000800040d */
[----:B------:R1:W-:Y:S04]  /*3800*/  STS.U16 [R106+UR13+0x4d00], R16 ;  /* 0x004d00106a007988 */ /* 0x0003e8000800040d */
[----:B------:R2:W-:Y:S01]  /*3810*/  STS.U16 [R106+UR13+0x4900], R8 ;  /* 0x004900086a007988 */ /* 0x0005e2000800040d */
[----:B-1----:R-:W-:-:S03]  /*3820*/  LEA R16, P3, R21, R20, 0x1 ;  /* 0x0000001415107211 */ /* 0x002fc600078608ff */
[----:B-----5:R-:W-:Y:S01]  /*3830*/  STS.U16 [R106+UR13+0x4500], R27 ;  /* 0x0045001b6a007988 */ /* 0x020fe2000800040d */
[----:B--2---:R-:W-:-:S03]  /*3840*/  SHF.R.S32.HI R8, RZ, 0x1f, R21 ;  /* 0x0000001fff087819 */ /* 0x004fc60000011415 */
[----:B------:R-:W-:Y:S01]  /*3850*/  STS.U16 [R106+UR13+0x4100], R25 ;  /* 0x004100196a007988 */ /* 0x000fe2000800040d */
[----:B------:R-:W-:-:S03]  /*3860*/  LEA.HI.X R8, R21, R17, R8, 0x1, P3 ;  /* 0x0000001115087211 */ /* 0x000fc600018f0c08 */
[----:B------:R1:W-:Y:S01]  /*3870*/  STS.U16 [R69+UR13+0x4600], R4 ;  /* 0x0046000445007988 */ /* 0x0003e2000800040d */
[----:B0-----:R-:W-:-:S03]  /*3880*/  LEA R12, P3, R11, R20, 0x1 ;  /* 0x000000140b0c7211 */ /* 0x001fc600078608ff */
[----:B------:R0:W-:Y:S01]  /*3890*/  STS.U16 [R69+UR13+0x4a00], R26 ;  /* 0x004a001a45007988 */ /* 0x0001e2000800040d */
[----:B-1----:R-:W-:Y:S02]  /*38a0*/  SHF.R.S32.HI R4, RZ, 0x1f, R11 ;  /* 0x0000001fff047819 */ /* 0x002fe4000001140b */
[----:B0-----:R-:W-:Y:S02]  /*38b0*/  SHF.R.S32.HI R26, RZ, 0x1f, R5 ;  /* 0x0000001fff1a7819 */ /* 0x001fe40000011405 */
[-C--:B------:R-:W-:Y:S02]  /*38c0*/  LEA.HI.X R4, R11, R17.reuse, R4, 0x1, P3 ;  /* 0x000000110b047211 */ /* 0x080fe400018f0c04 */
[-C--:B------:R-:W-:Y:S02]  /*38d0*/  LEA.HI.X R5, R5, R17.reuse, R26, 0x1, P4 ;  /* 0x0000001105057211 */ /* 0x080fe400020f0c1a */
[----:B------:R-:W-:Y:S02]  /*38e0*/  SHF.R.S32.HI R26, RZ, 0x1f, R7 ;  /* 0x0000001fff1a7819 */ /* 0x000fe40000011407 */
[C---:B------:R-:W-:Y:S01]  /*38f0*/  LEA R13, P3, R7.reuse, R20, 0x1 ;  /* 0x00000014070d7211 */ /* 0x040fe200078608ff */
[----:B------:R0:W-:Y:S03]  /*3900*/  STS.U16 [R69+UR13+0x4e00], R134 ;  /* 0x004e008645007988 */ /* 0x0001e6000800040d */
[----:B------:R-:W-:-:S02]  /*3910*/  LEA.HI.X R7, R7, R17, R26, 0x1, P3 ;  /* 0x0000001107077211 */ /* 0x000fc400018f0c1a */
[----:B------:R-:W-:Y:S01]  /*3920*/  LEA R11, P3, R9, R20, 0x1 ;  /* 0x00000014090b7211 */ /* 0x000fe200078608ff */
[----:B------:R1:W-:Y:S01]  /*3930*/  STS.U16 [R69+UR13+0x4200], R136 ;  /* 0x0042008845007988 */ /* 0x0003e2000800040d */
[----:B0-----:R-:W-:-:S04]  /*3940*/  SHF.R.S32.HI R134, RZ, 0x1f, R9 ;  /* 0x0000001fff867819 */ /* 0x001fc80000011409 */
[-C--:B------:R-:W-:Y:S02]  /*3950*/  LEA.HI.X R134, R9, R17.reuse, R134, 0x1, P3 ;  /* 0x0000001109867211 */ /* 0x080fe400018f0c86 */
[----:B-1----:R-:W-:Y:S02]  /*3960*/  SHF.R.S32.HI R136, RZ, 0x1f, R19 ;  /* 0x0000001fff887819 */ /* 0x002fe40000011413 */
[----:B------:R-:W-:Y:S01]  /*3970*/  LEA R9, P3, R19, R20, 0x1 ;  /* 0x0000001413097211 */ /* 0x000fe200078608ff */
[-C--:B------:R-:W-:Y:S01]  /*3980*/  IMAD R156, R117, R104.reuse, RZ ;  /* 0x00000068759c7224 */ /* 0x080fe200078e02ff */
[----:B------:R-:W-:Y:S02]  /*3990*/  LOP3.LUT R29, R107, 0x60, RZ, 0x3c, !PT ;  /* 0x000000606b1d7812 */ /* 0x000fe400078e3cff */
[----:B------:R-:W-:Y:S01]  /*39a0*/  LEA.HI.X R136, R19, R17, R136, 0x1, P3 ;  /* 0x0000001113887211 */ /* 0x000fe200018f0c88 */
[----:B------:R-:W-:Y:S02]  /*39b0*/  IMAD R19, R115, R104, RZ ;  /* 0x0000006873137224 */ /* 0x000fe400078e02ff */
[----:B------:R0:W-:Y:S01]  /*39c0*/  STS.U16 [R29+UR13+0x4700], R22 ;  /* 0x004700161d007988 */ /* 0x0001e2000800040d */
[----:B------:R-:W-:-:S02]  /*39d0*/  IMAD.SHL.U32 R25, R156, 0x2, RZ ;  /* 0x000000029c197824 */ /* 0x000fc400078e00ff */
[----:B------:R-:W-:Y:S02]  /*39e0*/  IMAD.SHL.U32 R27, R19, 0x2, RZ ;  /* 0x00000002131b7824 */ /* 0x000fe400078e00ff */
[----:B------:R-:W-:Y:S01]  /*39f0*/  IMAD R21, R125, R104, RZ ;  /* 0x000000687d157224 */ /* 0x000fe200078e02ff */
[----:B----4-:R1:W-:Y:S01]  /*3a00*/  STS.U16 [R29+UR13+0x4b00], R24 ;  /* 0x004b00181d007988 */ /* 0x0103e2000800040d */
[----:B------:R-:W-:-:S04]  /*3a10*/  IMAD.HI R156, R156, 0x2, RZ ;  /* 0x000000029c9c7827 */ /* 0x000fc800078e02ff */
[----:B0-----:R-:W-:Y:S01]  /*3a20*/  IMAD.HI R22, R19, 0x2, RZ ;  /* 0x0000000213167827 */ /* 0x001fe200078e02ff */
[----:B------:R-:W-:-:S03]  /*3a30*/  IADD3 R26, P5, P6, R27, UR8, R20 ;  /* 0x000000081b1a7c10 */ /* 0x000fc6000febe014 */
[----:B------:R-:W-:Y:S01]  /*3a40*/  IMAD R19, R135, R104, RZ ;  /* 0x0000006887137224 */ /* 0x000fe200078e02ff */
[--C-:B-1----:R-:W-:Y:S01]  /*3a50*/  IADD3 R24, P3, P4, R25, UR8, R20.reuse ;  /* 0x0000000819187c10 */ /* 0x102fe2000fc7e014 */
[----:B------:R-:W-:Y:S02]  /*3a60*/  IMAD.SHL.U32 R23, R21, 0x2, RZ ;  /* 0x0000000215177824 */ /* 0x000fe400078e00ff */
[----:B------:R-:W-:Y:S01]  /*3a70*/  IMAD.SHL.U32 R158, R19, 0x2, RZ ;  /* 0x00000002139e7824 */ /* 0x000fe200078e00ff */
[--C-:B------:R-:W-:Y:S02]  /*3a80*/  IADD3.X R27, PT, PT, R22, UR9, R17.reuse, P5, P6 ;  /* 0x00000009161b7c10 */ /* 0x100fe4000afec411 */
[--C-:B------:R-:W-:Y:S01]  /*3a90*/  IADD3.X R25, PT, PT, R156, UR9, R17.reuse, P3, P4 ;  /* 0x000000099c197c10 */ /* 0x100fe20009fe8411 */
[----:B------:R-:W-:Y:S01]  /*3aa0*/  IMAD.HI R156, R21, 0x2, RZ ;  /* 0x00000002159c7827 */ /* 0x000fe200078e02ff */
[--C-:B------:R-:W-:Y:S02]  /*3ab0*/  IADD3 R22, P5, P6, R23, UR8, R20.reuse ;  /* 0x0000000817167c10 */ /* 0x100fe4000febe014 */
[----:B------:R-:W-:Y:S01]  /*3ac0*/  IADD3 R20, P3, P4, R158, UR8, R20 ;  /* 0x000000089e147c10 */ /* 0x000fe2000fc7e014 */
[----:B------:R-:W-:Y:S01]  /*3ad0*/  IMAD.HI R158, R19, 0x2, RZ ;  /* 0x00000002139e7827 */ /* 0x000fe200078e02ff */
[----:B------:R-:W-:Y:S01]  /*3ae0*/  STS.U16 [R29+UR13+0x4f00], R138 ;  /* 0x004f008a1d007988 */ /* 0x000fe2000800040d */
[----:B------:R-:W-:-:S02]  /*3af0*/  IADD3.X R23, PT, PT, R156, UR9, R17, P5, P6 ;  /* 0x000000099c177c10 */ /* 0x000fc4000afec411 */
[----:B------:R-:W-:Y:S02]  /*3b00*/  IADD3 R18, P5, PT, R18, UR8, RZ ;  /* 0x0000000812127c10 */ /* 0x000fe4000ffbe0ff */
[----:B------:R-:W-:Y:S02]  /*3b10*/  IADD3.X R21, PT, PT, R158, UR9, R17, P3, P4 ;  /* 0x000000099e157c10 */ /* 0x000fe40009fe8411 */
[----:B------:R-:W-:Y:S02]  /*3b20*/  IADD3 R16, P6, PT, R16, UR8, RZ ;  /* 0x0000000810107c10 */ /* 0x000fe4000ffde0ff */
[----:B------:R-:W-:Y:S01]  /*3b30*/  IADD3 R14, P3, PT, R14, UR8, RZ ;  /* 0x000000080e0e7c10 */ /* 0x000fe2000ff7e0ff */
[----:B------:R-:W-:Y:S04]  /*3b40*/  STS.U16 [R29+UR13+0x4300], R140 ;  /* 0x0043008c1d007988 */ /* 0x000fe8000800040d */
[----:B------:R-:W-:Y:S04]  /*3b50*/  STS.U16 [R107+UR13], R142 ;  /* 0x0000008e6b007988 */ /* 0x000fe8000800040d */
[----:B------:R-:W-:Y:S04]  /*3b60*/  STS.U16 [R107+UR13+0x200], R144 ;  /* 0x000200906b007988 */ /* 0x000fe8000800040d */
[----:B------:R-:W-:Y:S04]  /*3b70*/  STS.U16 [R107+UR13+0x400], R146 ;  /* 0x000400926b007988 */ /* 0x000fe8000800040d */
[----:B------:R-:W-:Y:S04]  /*3b80*/  STS.U16 [R107+UR13+0x600], R148 ;  /* 0x000600946b007988 */ /* 0x000fe8000800040d */
[----:B------:R-:W-:Y:S04]  /*3b90*/  STS.U16 [R107+UR13+0x800], R150 ;  /* 0x000800966b007988 */ /* 0x000fe8000800040d */
[----:B------:R-:W-:Y:S04]  /*3ba0*/  STS.U16 [R107+UR13+0xa00], R152 ;  /* 0x000a00986b007988 */ /* 0x000fe8000800040d */
[----:B------:R-:W-:Y:S04]  /*3bb0*/  STS.U16 [R107+UR13+0xc00], R154 ;  /* 0x000c009a6b007988 */ /* 0x000fe8000800040d */
[----:B------:R0:W-:Y:S04]  /*3bc0*/  STS.U16 [R107+UR13+0xe00], R112 ;  /* 0x000e00706b007988 */ /* 0x0001e8000800040d */
[----:B------:R-:W-:Y:S04]  /*3bd0*/  STS.U16 [R107+UR13+0x1000], R114 ;  /* 0x001000726b007988 */ /* 0x000fe8000800040d */
[----:B------:R-:W-:Y:S04]  /*3be0*/  STS.U16 [R107+UR13+0x1200], R116 ;  /* 0x001200746b007988 */ /* 0x000fe8000800040d */
[----:B------:R-:W-:Y:S04]  /*3bf0*/  STS.U16 [R107+UR13+0x1400], R118 ;  /* 0x001400766b007988 */ /* 0x000fe8000800040d */
[----:B------:R-:W-:Y:S04]  /*3c00*/  STS.U16 [R107+UR13+0x1600], R120 ;  /* 0x001600786b007988 */ /* 0x000fe8000800040d */
[----:B------:R-:W-:Y:S04]  /*3c10*/  STS.U16 [R107+UR13+0x1800], R122 ;  /* 0x0018007a6b007988 */ /* 0x000fe8000800040d */
[----:B------:R-:W-:Y:S04]  /*3c20*/  STS.U16 [R107+UR13+0x1a00], R124 ;  /* 0x001a007c6b007988 */ /* 0x000fe8000800040d */
[----:B------:R-:W-:Y:S04]  /*3c30*/  STS.U16 [R107+UR13+0x1c00], R126 ;  /* 0x001c007e6b007988 */ /* 0x000fe8000800040d */
[----:B------:R-:W-:Y:S04]  /*3c40*/  STS.U16 [R107+UR13+0x1e00], R128 ;  /* 0x001e00806b007988 */ /* 0x000fe8000800040d */
[----:B------:R1:W-:Y:S04]  /*3c50*/  STS.U16 [R106+UR13+0x100], R139 ;  /* 0x0001008b6a007988 */ /* 0x0003e8000800040d */
        /* <DEDUP_REMOVED lines=14> */
[----:B------:R2:W-:Y:S01]  /*3d40*/  STS.U16 [R106+UR13+0x1f00], R132 ;  /* 0x001f00846a007988 */ /* 0x0005e2000800040d */
[----:B------:R3:W-:Y:S06]  /*3d50*/  MEMBAR.ALL.CTA ;  /* 0x0000000000007992 */ /* 0x0007ec0000008000 */
[----:B---3--:R-:W3:Y:S02]  /*3d60*/  FENCE.VIEW.ASYNC.S ;  /* 0x00000000000073c6 */ /* 0x008ee40000000000 */
[----:B---3--:R-:W-:Y:S01]  /*3d70*/  BAR.SYNC.DEFER_BLOCKING 0x0 ;  /* 0x0000000000007b1d */ /* 0x008fe20000010000 */
[----:B------:R-:W-:-:S02]  /*3d80*/  IADD3 R12, P4, PT, R12, UR8, RZ ;  /* 0x000000080c0c7c10 */ /* 0x000fc4000ff9e0ff */
[----:B------:R-:W-:Y:S02]  /*3d90*/  IADD3.X R19, PT, PT, R10, UR9, RZ, P5, !PT ;  /* 0x000000090a137c10 */ /* 0x000fe4000affe4ff */
[----:B------:R-:W-:Y:S02]  /*3da0*/  IADD3 R10, P5, PT, R15, UR8, RZ ;  /* 0x000000080f0a7c10 */ /* 0x000fe4000ffbe0ff */
[----:B------:R-:W-:Y:S02]  /*3db0*/  IADD3.X R17, PT, PT, R8, UR9, RZ, P6, !PT ;  /* 0x0000000908117c10 */ /* 0x000fe4000b7fe4ff */
[----:B0-----:R-:W-:Y:S02]  /*3dc0*/  SHF.R.S32.HI R112, RZ, 0x1f, R108 ;  /* 0x0000001fff707819 */ /* 0x001fe4000001146c */
[----:B------:R-:W-:Y:S02]  /*3dd0*/  IADD3 R8, P6, PT, R13, UR8, RZ ;  /* 0x000000080d087c10 */ /* 0x000fe4000ffde0ff */
[----:B------:R-:W-:-:S02]  /*3de0*/  IADD3.X R15, PT, PT, R6, UR9, RZ, P3, !PT ;  /* 0x00000009060f7c10 */ /* 0x000fc40009ffe4ff */
[----:B------:R-:W-:Y:S02]  /*3df0*/  IADD3 R6, P3, PT, R11, UR8, RZ ;  /* 0x000000080b067c10 */ /* 0x000fe4000ff7e0ff */
[----:B------:R-:W-:Y:S02]  /*3e00*/  IADD3.X R13, PT, PT, R4, UR9, RZ, P4, !PT ;  /* 0x00000009040d7c10 */ /* 0x000fe4000a7fe4ff */
[----:B------:R-:W-:Y:S02]  /*3e10*/  IADD3 R4, P4, PT, R9, UR8, RZ ;  /* 0x0000000809047c10 */ /* 0x000fe4000ff9e0ff */
[----:B------:R-:W-:Y:S02]  /*3e20*/  LEA.HI R112, R112, R108, RZ, 0x5 ;  /* 0x0000006c70707211 */ /* 0x000fe400078f28ff */
[----:B------:R-:W-:Y:S02]  /*3e30*/  IADD3.X R9, PT, PT, R7, UR9, RZ, P6, !PT ;  /* 0x0000000907097c10 */ /* 0x000fe4000b7fe4ff */
[----:B------:R-:W-:-:S02]  /*3e40*/  IADD3.X R7, PT, PT, R134, UR9, RZ, P3, !PT ;  /* 0x0000000986077c10 */ /* 0x000fc40009ffe4ff */
[----:B------:R-:W-:Y:S02]  /*3e50*/  ISETP.LT.OR P3, PT, R108, 0x20, P0 ;  /* 0x000000206c00780c */ /* 0x000fe40000761670 */
[----:B------:R-:W-:-:S04]  /*3e60*/  SHF.R.S32.HI R112, RZ, 0x5, R112 ;  /* 0x00000005ff707819 */ /* 0x000fc80000011470 */
[----:B------:R-:W-:Y:S01]  /*3e70*/  VIMNMX R112, PT, PT, R112, 0x1, !PT ;  /* 0x0000000170707848 */ /* 0x000fe20007fe0100 */
[----:B-1----:R-:W-:Y:S01]  /*3e80*/  IMAD.SHL.U32 R139, R104, 0x20, RZ ;  /* 0x00000020688b7824 */ /* 0x002fe200078e00ff */
[----:B------:R-:W-:Y:S01]  /*3e90*/  IADD3.X R11, PT, PT, R5, UR9, RZ, P5, !PT ;  /* 0x00000009050b7c10 */ /* 0x000fe2000affe4ff */
[----:B------:R-:W-:Y:S02]  /*3ea0*/  UMOV UR6, URZ ;  /* 0x000000ff00067c82 */ /* 0x000fe40008000000 */
[----:B------:R-:W-:Y:S01]  /*3eb0*/  VIADD R104, R112, 0xffffffff ;  /* 0xffffffff70687836 */ /* 0x000fe20000000000 */
[----:B------:R-:W-:Y:S01]  /*3ec0*/  IADD3.X R5, PT, PT, R136, UR9, RZ, P4, !PT ;  /* 0x0000000988057c10 */ /* 0x000fe2000a7fe4ff */
[----:B------:R-:W-:-:S03]  /*3ed0*/  IMAD.SHL.U32 R105, R105, 0x20, RZ ;  /* 0x0000002069697824 */ /* 0x000fc600078e00ff */
[----:B------:R-:W-:Y:S01]  /*3ee0*/  ISETP.NE.U32.AND P4, PT, R104, RZ, PT ;  /* 0x000000ff6800720c */ /* 0x000fe20003f85070 */
[----:B--2---:R-:W-:-:S12]  /*3ef0*/  @P3 BRA `(.L_x_6) ;  /* 0x0000000000683947 */ /* 0x004fd80003800000 */
[----:B------:R-:W-:Y:S02]  /*3f00*/  UIADD3 UR4, UPT, UPT, UR13, 0x4000, URZ ;  /* 0x000040000d047890 */ /* 0x000fe4000fffe0ff */
[----:B------:R-:W-:Y:S02]  /*3f10*/  USHF.R.U32.HI UR10, URZ, 0x4, UR13 ;  /* 0x00000004ff0a7899 */ /* 0x000fe4000801160d */
[----:B------:R-:W-:Y:S02]  /*3f20*/  USHF.R.U32.HI UR4, URZ, 0x4, UR4 ;  /* 0x00000004ff047899 */ /* 0x000fe40008011604 */
[----:B------:R-:W-:Y:S02]  /*3f30*/  USGXT.U32 UR10, UR10, 0xe ;  /* 0x0000000e0a0a789a */ /* 0x000fe40008000000 */
[----:B------:R-:W-:Y:S01]  /*3f40*/  USGXT.U32 UR8, UR4, 0xe ;  /* 0x0000000e0408789a */ /* 0x000fe20008000000 */
[----:B------:R-:W-:Y:S01]  /*3f50*/  UMOV UR16, 0x80 ;  /* 0x0000008000107882 */ /* 0x000fe20000000000 */
[----:B------:R-:W-:Y:S01]  /*3f60*/  UMOV UR17, 0x40004040 ;  /* 0x4000404000117882 */ /* 0x000fe20000000000 */
[----:B------:R-:W-:Y:S01]  /*3f70*/  UMOV UR18, 0xfffffffe ;  /* 0xfffffffe00127882 */ /* 0x000fe20000000000 */
[----:B------:R-:W-:Y:S01]  /*3f80*/  UMOV UR19, 0x7fffbfdf ;  /* 0x7fffbfdf00137882 */ /* 0x000fe20000000000 */
[----:B------:R-:W-:Y:S01]  /*3f90*/  UMOV UR11, URZ ;  /* 0x000000ff000b7c82 */ /* 0x000fe20008000000 */
[----:B------:R-:W-:Y:S01]  /*3fa0*/  UMOV UR9, URZ ;  /* 0x000000ff00097c82 */ /* 0x000fe20008000000 */
[----:B------:R-:W-:-:S02]  /*3fb0*/  UIADD3.64 UR18, UPT, UPT, UR10, -UR18, URZ ;  /* 0x800000120a127297 */ /* 0x000fc4000fffe0ff */
[----:B------:R-:W-:Y:S01]  /*3fc0*/  UIADD3.64 UR16, UPT, UPT, UR8, UR16, URZ ;  /* 0x0000001008107297 */ /* 0x000fe2000fffe0ff */
[----:B------:R-:W-:Y:S01]  /*3fd0*/  UMOV UR20, 0x0 ;  /* 0x0000000000147882 */ /* 0x000fe20000000000 */
[----:B------:R-:W-:Y:S01]  /*3fe0*/  UMOV UR21, 0x4208490 ;  /* 0x0420849000157882 */ /* 0x000fe20000000000 */
[----:B------:R-:W-:Y:S01]  /*3ff0*/  UMOV UR4, UR15 ;  /* 0x0000000f00047c82 */ /* 0x000fe20008000000 */
[----:B------:R-:W-:Y:S01]  /*4000*/  UMOV UR5, URZ ;  /* 0x000000ff00057c82 */ /* 0x000fe20008000000 */
[----:B------:R-:W-:Y:S01]  /*4010*/  UMOV UR11, 0x80004020 ;  /* 0x80004020000b7882 */ /* 0x000fe20000000000 */
[----:B------:R-:W-:Y:S01]  /*4020*/  UMOV UR9, 0x40004040 ;  /* 0x4000404000097882 */ /* 0x000fe20000000000 */
[----:B------:R-:W-:Y:S01]  /*4030*/  UMOV UR22, 0x0 ;  /* 0x0000000000167882 */ /* 0x000fe20000000000 */
[----:B------:R-:W-:Y:S01]  /*4040*/  UMOV UR23, 0x4208490 ;  /* 0x0420849000177882 */ /* 0x000fe20000000000 */
[----:B------:R-:W-:Y:S01]  /*4050*/  UMOV UR4, UR4 ;  /* 0x0000000400047c82 */ /* 0x000fe20008000000 */
[----:B------:R0:W-:Y:S01]  /*4060*/  UTCHMMA gdesc[UR8], gdesc[UR10], tmem[UR12], tmem[UR20], idesc[UR21], !UPT ;  /* 0x00ff140a080075ea */ /* 0x0001e2000f80000c */
[----:B------:R0:W-:Y:S01]  /*4070*/  UTCHMMA gdesc[UR16], gdesc[UR18], tmem[UR12], tmem[UR22], idesc[UR23], UPT ;  /* 0x00ff1612100075ea */ /* 0x0001e2000b80000c */
[----:B------:R0:W-:Y:S01]  /*4080*/  UTCBAR [UR4], URZ ;  /* 0x000000ff040073e9 */ /* 0x0001e200080000ff */
[----:B------:R-:W-:Y:S01]  /*4090*/  NOP ;  /* 0x0000000000007918 */ /* 0x000fe20000000000 */
.L_x_6:
[----:B------:R-:W-:Y:S05]  /*40a0*/  @!P4 BRA `(.L_x_7) ;  /* 0x00000010001cc947 */ /* 0x000fea0003800000 */
[----:B0-----:R-:W-:Y:S01]  /*40b0*/  UIADD3 UR4, UPT, UPT, UR13, 0x5000, URZ ;  /* 0x000050000d047890 */ /* 0x001fe2000fffe0ff */
[----:B------:R-:W-:Y:S01]  /*40c0*/  VIADD R28, R28, 0xffffffe0 ;  /* 0xffffffe01c1c7836 */ /* 0x000fe20000000000 */
        /* <DEDUP_REMOVED lines=11> */
[----:B------:R-:W-:-:S02]  /*4180*/  UIADD3.64 UR16, UPT, UPT, UR8, UR16, URZ ;  /* 0x0000001008107297 */ /* 0x000fc4000fffe0ff */
[----:B------:R-:W-:Y:S01]  /*4190*/  UIADD3.64 UR18, UPT, UPT, UR10, -UR18, URZ ;  /* 0x800000120a127297 */ /* 0x000fe2000fffe0ff */
[----:B------:R-:W-:Y:S01]  /*41a0*/  UMOV UR5, 0x1 ;  /* 0x0000000100057882 */ /* 0x000fe20000000000 */
[----:B------:R-:W-:-:S10]  /*41b0*/  UMOV UR4, URZ ;  /* 0x000000ff00047c82 */ /* 0x000fd40008000000 */
.L_x_10:
[----:B------:R-:W-:Y:S01]  /*41c0*/  USHF.L.U32 UR6, UR6, 0x1f, URZ ;  /* 0x0000001f06067899 */ /* 0x000fe200080006ff */
[----:B------:R-:W-:Y:S01]  /*41d0*/  ISETP.GE.AND P3, PT, R3, R28, PT ;  /* 0x0000001c0300720c */ /* 0x000fe20003f66270 */
[----:B------:R-:W-:-:S04]  /*41e0*/  IMAD.WIDE R26, R139, 0x2, R26 ;  /* 0x000000028b1a7825 */ /* 0x000fc800078e021a */
[----:B0-----:R-:W-:-:S04]  /*41f0*/  IMAD.U32 R112, RZ, RZ, UR6 ;  /* 0x00000006ff707e24 */ /* 0x001fc8000f8e00ff */
[----:B------:R-:W0:Y:S02]  /*4200*/  SYNCS.PHASECHK.TRANS64.TRYWAIT P4, [UR15], R112 ;  /* 0x00000070ff0075a7 */ /* 0x000e24000808110f */
[----:B0-----:R-:W-:Y:S05]  /*4210*/  @!P4 BRA `(.L_x_8) ;  /* 0x00000030003cc947 */ /* 0x001fea0003800000 */
.L_x_16:
[----:B------:R-:W-:Y:S01]  /*4220*/  PRMT R118, RZ, 0x7610, R118 ;  /* 0x00007610ff767816 */ /* 0x000fe20000000076 */
[----:B------:R-:W-:Y:S01]  /*4230*/  IMAD.WIDE R30, R139, 0x2, R30 ;  /* 0x000000028b1e7825 */ /* 0x000fe200078e021e */
[-C--:B------:R-:W-:Y:S02]  /*4240*/  ISETP.GE.AND P4, PT, R131, R28.reuse, PT ;  /* 0x0000001c8300720c */ /* 0x080fe40003f86270 */
[-C--:B------:R-:W-:Y:S01]  /*4250*/  ISETP.GE.AND P5, PT, R133, R28.reuse, PT ;  /* 0x0000001c8500720c */ /* 0x080fe20003fa6270 */
[----:B------:R-:W-:Y:S01]  /*4260*/  IMAD.WIDE R32, R139, 0x2, R32 ;  /* 0x000000028b207825 */ /* 0x000fe200078e0220 */
[-C--:B------:R-:W-:Y:S01]  /*4270*/  ISETP.GE.AND P6, PT, R109, R28.reuse, PT ;  /* 0x0000001c6d00720c */ /* 0x080fe20003fc6270 */
[----:B------:R-:W2:Y:S01]  /*4280*/  @!P3 LDG.E.U16 R118, desc[UR26][R30.64] ;  /* 0x0000001a1e76b981 */ /* 0x000ea2000c1e1500 */
[----:B------:R-:W-:Y:S01]  /*4290*/  ISETP.GE.AND P3, PT, R111, R28, PT ;  /* 0x0000001c6f00720c */ /* 0x000fe20003f66270 */
[----:B------:R-:W-:Y:S01]  /*42a0*/  IMAD.WIDE R16, R139, 0x2, R16 ;  /* 0x000000028b107825 */ /* 0x000fe200078e0210 */
[----:B------:R-:W-:-:S02]  /*42b0*/  PRMT R141, RZ, 0x7610, R141 ;  /* 0x00007610ff8d7816 */ /* 0x000fc4000000008d */
[----:B------:R-:W-:Y:S01]  /*42c0*/  PRMT R120, RZ, 0x7610, R120 ;  /* 0x00007610ff787816 */ /* 0x000fe20000000078 */
[C---:B------:R-:W-:Y:S01]  /*42d0*/  IMAD.WIDE R18, R139.reuse, 0x2, R18 ;  /* 0x000000028b127825 */ /* 0x040fe200078e0212 */
[----:B------:R-:W-:Y:S02]  /*42e0*/  PRMT R124, RZ, 0x7610, R124 ;  /* 0x00007610ff7c7816 */ /* 0x000fe4000000007c */
[----:B------:R-:W-:Y:S01]  /*42f0*/  PRMT R143, RZ, 0x7610, R143 ;  /* 0x00007610ff8f7816 */ /* 0x000fe2000000008f */
[----:B------:R-:W-:Y:S01]  /*4300*/  IMAD.WIDE R34, R139, 0x2, R34 ;  /* 0x000000028b227825 */ /* 0x000fe200078e0222 */
[----:B------:R-:W3:Y:S01]  /*4310*/  @!P4 LDG.E.U16 R141, desc[UR26][R32.64] ;  /* 0x0000001a208dc981 */ /* 0x000ee2000c1e1500 */
[-C--:B------:R-:W-:Y:S02]  /*4320*/  ISETP.GE.AND P4, PT, R121, R28.reuse, PT ;  /* 0x0000001c7900720c */ /* 0x080fe40003f86270 */
[----:B------:R-:W-:Y:S01]  /*4330*/  IMAD.WIDE R14, R139, 0x2, R14 ;  /* 0x000000028b0e7825 */ /* 0x000fe200078e020e */
[----:B------:R-:W4:Y:S01]  /*4340*/  @!P5 LDG.E.U16 R120, desc[UR26][R34.64] ;  /* 0x0000001a2278d981 */ /* 0x000f22000c1e1500 */
[----:B------:R-:W-:-:S03]  /*4350*/  ISETP.GE.AND P5, PT, R113, R28, PT ;  /* 0x0000001c7100720c */ /* 0x000fc60003fa6270 */
[----:B------:R-:W5:Y:S01]  /*4360*/  @!P6 LDG.E.U16 R124, desc[UR26][R18.64] ;  /* 0x0000001a127ce981 */ /* 0x000f62000c1e1500 */
[----:B------:R-:W-:-:S03]  /*4370*/  ISETP.GE.AND P6, PT, R119, R28, PT ;  /* 0x0000001c7700720c */ /* 0x000fc60003fc6270 */
[----:B------:R-:W3:Y:S01]  /*4380*/  @!P3 LDG.E.U16 R143, desc[UR26][R16.64] ;  /* 0x0000001a108fb981 */ /* 0x000ee2000c1e1500 */
[-C--:B------:R-:W-:Y:S02]  /*4390*/  ISETP.GE.AND P3, PT, R115, R28.reuse, PT ;  /* 0x0000001c7300720c */ /* 0x080fe40003f66270 */
[----:B------:R-:W-:Y:S01]  /*43a0*/  PRMT R126, RZ, 0x7610, R126 ;  /* 0x00007610ff7e7816 */ /* 0x000fe2000000007e */
[C---:B------:R-:W-:Y:S01]  /*43b0*/  IMAD.WIDE R8, R139.reuse, 0x2, R8 ;  /* 0x000000028b087825 */ /* 0x040fe200078e0208 */
[----:B------:R-:W-:Y:S02]  /*43c0*/  PRMT R128, RZ, 0x7610, R128 ;  /* 0x00007610ff807816 */ /* 0x000fe40000000080 */
[----:B------:R-:W-:Y:S01]  /*43d0*/  PRMT R145, RZ, 0x7610, R145 ;  /* 0x00007610ff917816 */ /* 0x000fe20000000091 */
[----:B------:R-:W-:Y:S01]  /*43e0*/  IMAD.WIDE R10, R139, 0x2, R10 ;  /* 0x000000028b0a7825 */ /* 0x000fe200078e020a */
[----:B------:R-:W-:Y:S01]  /*43f0*/  PRMT R132, RZ, 0x7610, R132 ;  /* 0x00007610ff847816 */ /* 0x000fe20000000084 */
[----:B------:R-:W3:Y:S01]  /*4400*/  @!P4 LDG.E.U16 R126, desc[UR26][R14.64] ;  /* 0x0000001a0e7ec981 */ /* 0x000ee2000c1e1500 */
[----:B------:R-:W-:-:S03]  /*4410*/  ISETP.GE.AND P4, PT, R117, R28, PT ;  /* 0x0000001c7500720c */ /* 0x000fc60003f86270 */
[----:B------:R-:W3:Y:S01]  /*4420*/  @!P5 LDG.E.U16 R128, desc[UR26][R10.64] ;  /* 0x0000001a0a80d981 */ /* 0x000ee2000c1e1500 */
[----:B------:R-:W-:-:S03]  /*4430*/  ISETP.GE.AND P5, PT, R123, R28, PT ;  /* 0x0000001c7b00720c */ /* 0x000fc60003fa6270 */
[----:B------:R-:W4:Y:S01]  /*4440*/  @!P6 LDG.E.U16 R145, desc[UR26][R8.64] ;  /* 0x0000001a0891e981 */ /* 0x000f22000c1e1500 */
[----:B------:R-:W-:-:S03]  /*4450*/  ISETP.GE.AND P6, PT, R125, R28, PT ;  /* 0x0000001c7d00720c */ /* 0x000fc60003fc6270 */
[----:B------:R-:W4:Y:S01]  /*4460*/  @!P3 LDG.E.U16 R132, desc[UR26][R26.64] ;  /* 0x0000001a1a84b981 */ /* 0x000f22000c1e1500 */
[-C--:B------:R-:W-:Y:S01]  /*4470*/  ISETP.GE.AND P3, PT, R137, R28.reuse, PT ;  /* 0x0000001c8900720c */ /* 0x080fe20003f66270 */
[C---:B------:R-:W-:Y:S01]  /*4480*/  IMAD.WIDE R24, R139.reuse, 0x2, R24 ;  /* 0x000000028b187825 */ /* 0x040fe200078e0218 */
[----:B------:R-:W-:Y:S02]  /*4490*/  PRMT R147, RZ, 0x7610, R147 ;  /* 0x00007610ff937816 */ /* 0x000fe40000000093 */
[----:B------:R-:W-:Y:S01]  /*44a0*/  PRMT R130, RZ, 0x7610, R130 ;  /* 0x00007610ff827816 */ /* 0x000fe20000000082 */
[C---:B------:R-:W-:Y:S01]  /*44b0*/  IMAD.WIDE R22, R139.reuse, 0x2, R22 ;  /* 0x000000028b167825 */ /* 0x040fe200078e0216 */
[----:B------:R-:W-:Y:S02]  /*44c0*/  PRMT R134, RZ, 0x7610, R134 ;  /* 0x00007610ff867816 */ /* 0x000fe40000000086 */
[----:B------:R-:W-:Y:S01]  /*44d0*/  PRMT R122, RZ, 0x7610, R122 ;  /* 0x00007610ff7a7816 */ /* 0x000fe2000000007a */
[C---:B------:R-:W-:Y:S01]  /*44e0*/  IMAD.WIDE R6, R139.reuse, 0x2, R6 ;  /* 0x000000028b067825 */ /* 0x040fe200078e0206 */
[----:B------:R-:W4:Y:S03]  /*44f0*/  @!P4 LDG.E.U16 R147, desc[UR26][R24.64] ;  /* 0x0000001a1893c981 */ /* 0x000f26000c1e1500 */
[----:B------:R-:W-:Y:S01]  /*4500*/  IMAD.WIDE R102, R139, 0x2, R102 ;  /* 0x000000028b667825 */ /* 0x000fe200078e0266 */
[----:B------:R-:W4:Y:S04]  /*4510*/  @!P5 LDG.E.U16 R130, desc[UR26][R6.64] ;  /* 0x0000001a0682d981 */ /* 0x000f28000c1e1500 */
[----:B------:R-:W4:Y:S04]  /*4520*/  @!P6 LDG.E.U16 R134, desc[UR26][R22.64] ;  /* 0x0000001a1686e981 */ /* 0x000f28000c1e1500 */
[----:B------:R-:W4:Y:S01]  /*4530*/  @!P3 LDG.E.U16 R122, desc[UR26][R102.64] ;  /* 0x0000001a667ab981 */ /* 0x000f22000c1e1500 */
[----:B------:R-:W-:-:S02]  /*4540*/  ISETP.GE.AND P3, PT, R127, R28, PT ;  /* 0x0000001c7f00720c */ /* 0x000fc40003f66270 */
[-C--:B------:R-:W-:Y:S02]  /*4550*/  ISETP.GE.AND P4, PT, R129, R28.reuse, PT ;  /* 0x0000001c8100720c */ /* 0x080fe40003f86270 */
[----:B------:R-:W-:Y:S01]  /*4560*/  ISETP.GE.AND P5, PT, R135, R28, PT ;  /* 0x0000001c8700720c */ /* 0x000fe20003fa6270 */
[C---:B------:R-:W-:Y:S01]  /*4570*/  IMAD.WIDE R20, R139.reuse, 0x2, R20 ;  /* 0x000000028b147825 */ /* 0x040fe200078e0214 */
[----:B------:R-:W-:Y:S02]  /*4580*/  PRMT R112, RZ, 0x7610, R112 ;  /* 0x00007610ff707816 */ /* 0x000fe40000000070 */
[----:B------:R-:W-:Y:S01]  /*4590*/  PRMT R114, RZ, 0x7610, R114 ;  /* 0x00007610ff727816 */ /* 0x000fe20000000072 */
[----:B------:R-:W-:Y:S01]  /*45a0*/  IMAD.WIDE R4, R139, 0x2, R4 ;  /* 0x000000028b047825 */ /* 0x000fe200078e0204 */
[----:B------:R-:W-:-:S03]  /*45b0*/  PRMT R116, RZ, 0x7610, R116 ;  /* 0x00007610ff747816 */ /* 0x000fc60000000074 */
[----:B------:R-:W-:Y:S02]  /*45c0*/  IMAD.WIDE R12, R139, 0x2, R12 ;  /* 0x000000028b0c7825 */ /* 0x000fe400078e020c */
[----:B------:R-:W4:Y:S04]  /*45d0*/  @!P4 LDG.E.U16 R114, desc[UR26][R4.64] ;  /* 0x0000001a0472c981 */ /* 0x000f28000c1e1500 */
[----:B------:R-:W4:Y:S04]  /*45e0*/  @!P3 LDG.E.U16 R112, desc[UR26][R12.64] ;  /* 0x0000001a0c70b981 */ /* 0x000f28000c1e1500 */
[----:B------:R-:W4:Y:S01]  /*45f0*/  @!P5 LDG.E.U16 R116, desc[UR26][R20.64] ;  /* 0x0000001a1474d981 */ /* 0x000f22000c1e1500 */
[----:B------:R-:W-:Y:S01]  /*4600*/  BAR.SYNC.DEFER_BLOCKING 0x0 ;  /* 0x0000000000007b1d */ /* 0x000fe20000010000 */
[----:B------:R-:W-:Y:S01]  /*4610*/  ISETP.GE.AND P3, PT, R110, R28, PT ;  /* 0x0000001c6e00720c */ /* 0x000fe20003f66270 */
[----:B------:R-:W-:Y:S01]  /*4620*/  IMAD.WIDE R98, R105, 0x2, R98 ;  /* 0x0000000269627825 */ /* 0x000fe200078e0262 */
[----:B------:R-:W-:-:S02]  /*4630*/  PRMT R136, RZ, 0x7610, R136 ;  /* 0x00007610ff887816 */ /* 0x000fc40000000088 */
[----:B------:R-:W-:Y:S01]  /*4640*/  PRMT R138, RZ, 0x7610, R138 ;  /* 0x00007610ff8a7816 */ /* 0x000fe2000000008a */
[C---:B------:R-:W-:Y:S01]  /*4650*/  IMAD.WIDE R94, R105.reuse, 0x2, R94 ;  /* 0x00000002695e7825 */ /* 0x040fe200078e025e */
[----:B------:R-:W-:Y:S02]  /*4660*/  PRMT R140, RZ, 0x7610, R140 ;  /* 0x00007610ff8c7816 */ /* 0x000fe4000000008c */
[----:B------:R-:W-:Y:S01]  /*4670*/  PRMT R142, RZ, 0x7610, R142 ;  /* 0x00007610ff8e7816 */ /* 0x000fe2000000008e */
[C---:B------:R-:W-:Y:S01]  /*4680*/  IMAD.WIDE R90, R105.reuse, 0x2, R90 ;  /* 0x00000002695a7825 */ /* 0x040fe200078e025a */
[----:B------:R-:W-:Y:S02]  /*4690*/  PRMT R144, RZ, 0x7610, R144 ;  /* 0x00007610ff907816 */ /* 0x000fe40000000090 */
[----:B------:R-:W-:Y:S01]  /*46a0*/  PRMT R148, RZ, 0x7610, R148 ;  /* 0x00007610ff947816 */ /* 0x000fe20000000094 */
[----:B------:R-:W-:Y:S01]  /*46b0*/  IMAD.WIDE R86, R105, 0x2, R86 ;  /* 0x0000000269567825 */ /* 0x000fe200078e0256 */
[----:B------:R-:W-:-:S02]  /*46c0*/  PRMT R152, RZ, 0x7610, R152 ;  /* 0x00007610ff987816 */ /* 0x000fc40000000098 */
[----:B------:R-:W-:Y:S01]  /*46d0*/  PRMT R149, RZ, 0x7610, R149 ;  /* 0x00007610ff957816 */ /* 0x000fe20000000095 */
[C---:B------:R-:W-:Y:S01]  /*46e0*/  IMAD.WIDE R82, R105.reuse, 0x2, R82 ;  /* 0x0000000269527825 */ /* 0x040fe200078e0252 */
[----:B------:R-:W-:Y:S02]  /*46f0*/  PRMT R151, RZ, 0x7610, R151 ;  /* 0x00007610ff977816 */ /* 0x000fe40000000097 */
[----:B------:R-:W-:Y:S01]  /*4700*/  PRMT R153, RZ, 0x7610, R153 ;  /* 0x00007610ff997816 */ /* 0x000fe20000000099 */
[C---:B------:R-:W-:Y:S01]  /*4710*/  IMAD.WIDE R78, R105.reuse, 0x2, R78 ;  /* 0x00000002694e7825 */ /* 0x040fe200078e024e */
[----:B------:R-:W-:Y:S01]  /*4720*/  PRMT R155, RZ, 0x7610, R155 ;  /* 0x00007610ff9b7816 */ /* 0x000fe2000000009b */
[----:B------:R-:W4:Y:S01]  /*4730*/  @!P3 LDG.E.U16 R140, desc[UR26][R82.64] ;  /* 0x0000001a528cb981 */ /* 0x000f22000c1e1500 */
        /* <DEDUP_REMOVED lines=15> */
[----:B------:R-:W4:Y:S02]  /*4830*/  @!P3 LDG.E.U16 R144, desc[UR26][R90.64] ;  /* 0x0000001a5a90b981 */ /* 0x000f24000c1e1500 */
[----:B------:R-:W-:-:S02]  /*4840*/  IMAD.WIDE R56, R105, 0x2, R56 ;  /* 0x0000000269387825 */ /* 0x000fc400078e0238 */
[----:B------:R-:W4:Y:S02]  /*4850*/  @!P3 LDG.E.U16 R148, desc[UR26][R94.64] ;  /* 0x0000001a5e94b981 */ /* 0x000f24000c1e1500 */
[C---:B------:R-:W-:Y:S02]  /*4860*/  IMAD.WIDE R52, R105.reuse, 0x2, R52 ;  /* 0x0000000269347825 */ /* 0x040fe400078e0234 */
[----:B------:R-:W4:Y:S02]  /*4870*/  @!P3 LDG.E.U16 R152, desc[UR26][R98.64] ;  /* 0x0000001a6298b981 */ /* 0x000f24000c1e1500 */
[----:B------:R-:W-:-:S04]  /*4880*/  IMAD.WIDE R48, R105, 0x2, R48 ;  /* 0x0000000269307825 */ /* 0x000fc800078e0230 */
[----:B------:R-:W-:-:S04]  /*4890*/  IMAD.WIDE R44, R105, 0x2, R44 ;  /* 0x00000002692c7825 */ /* 0x000fc800078e022c */
[----:B------:R-:W-:-:S04]  /*48a0*/  IMAD.WIDE R40, R105, 0x2, R40 ;  /* 0x0000000269287825 */ /* 0x000fc800078e0228 */
[----:B------:R-:W-:-:S04]  /*48b0*/  IMAD.WIDE R36, R105, 0x2, R36 ;  /* 0x0000000269247825 */ /* 0x000fc800078e0224 */
[----:B------:R-:W-:-:S04]  /*48c0*/  IMAD.WIDE R96, R105, 0x2, R96 ;  /* 0x0000000269607825 */ /* 0x000fc800078e0260 */
[C---:B------:R-:W-:Y:S01]  /*48d0*/  IMAD.WIDE R92, R105.reuse, 0x2, R92 ;  /* 0x00000002695c7825 */ /* 0x040fe200078e025c */
[----:B------:R-:W4:Y:S03]  /*48e0*/  @!P3 LDG.E.U16 R150, desc[UR26][R96.64] ;  /* 0x0000001a6096b981 */ /* 0x000f26000c1e1500 */
        /* <DEDUP_REMOVED lines=20> */
[----:B------:R-:W-:-:S04]  /*4a30*/  IMAD.WIDE R46, R105, 0x2, R46 ;  /* 0x00000002692e7825 */ /* 0x000fc800078e022e */
[----:B------:R-:W-:-:S04]  /*4a40*/  IMAD.WIDE R42, R105, 0x2, R42 ;  /* 0x00000002692a7825 */ /* 0x000fc800078e022a */
[----:B------:R-:W-:-:S04]  /*4a50*/  IMAD.WIDE R38, R105, 0x2, R38 ;  /* 0x0000000269267825 */ /* 0x000fc800078e0226 */
[----:B------:R-:W-:-:S05]  /*4a60*/  IMAD.WIDE R100, R105, 0x2, R100 ;  /* 0x0000000269647825 */ /* 0x000fca00078e0264 */
[----:B------:R-:W4:Y:S04]  /*4a70*/  @!P3 LDG.E.U16 R154, desc[UR26][R100.64] ;  /* 0x0000001a649ab981 */ /* 0x000f28000c1e1500 */
[----:B--2---:R0:W-:Y:S02]  /*4a80*/  STS.U16 [R107+UR13+0x5000], R118 ;  /* 0x005000766b007988 */ /* 0x0041e4000800040d */
[----:B0-----:R-:W-:-:S06]  /*4a90*/  PRMT R118, RZ, 0x7610, R118 ;  /* 0x00007610ff767816 */ /* 0x001fcc0000000076 */
[----:B------:R-:W2:Y:S04]  /*4aa0*/  @!P3 LDG.E.U16 R118, desc[UR26][R36.64] ;  /* 0x0000001a2476b981 */ /* 0x000ea8000c1e1500 */
[----:B-----5:R0:W-:Y:S02]  /*4ab0*/  STS.U16 [R107+UR13+0x5400], R124 ;  /* 0x0054007c6b007988 */ /* 0x0201e4000800040d */
[----:B0-----:R-:W-:-:S06]  /*4ac0*/  PRMT R124, RZ, 0x7610, R124 ;  /* 0x00007610ff7c7816 */ /* 0x001fcc000000007c */
[----:B------:R-:W5:Y:S04]  /*4ad0*/  @!P3 LDG.E.U16 R124, desc[UR26][R48.64] ;  /* 0x0000001a307cb981 */ /* 0x000f68000c1e1500 */
[----:B---3--:R0:W-:Y:S04]  /*4ae0*/  STS.U16 [R107+UR13+0x5800], R128 ;  /* 0x005800806b007988 */ /* 0x0081e8000800040d */
[----:B----4-:R1:W-:Y:S04]  /*4af0*/  STS.U16 [R107+UR13+0x5c00], R132 ;  /* 0x005c00846b007988 */ /* 0x0103e8000800040d */
[----:B------:R3:W-:Y:S01]  /*4b00*/  STS.U16 [R106+UR13+0x5100], R141 ;  /* 0x0051008d6a007988 */ /* 0x0007e2000800040d */
[----:B0-----:R-:W-:-:S03]  /*4b10*/  PRMT R128, RZ, 0x7610, R128 ;  /* 0x00007610ff807816 */ /* 0x001fc60000000080 */
[----:B------:R0:W-:Y:S04]  /*4b20*/  STS.U16 [R106+UR13+0x5500], R143 ;  /* 0x0055008f6a007988 */ /* 0x0001e8000800040d */
[----:B------:R4:W-:Y:S01]  /*4b30*/  STS.U16 [R106+UR13+0x5900], R145 ;  /* 0x005900916a007988 */ /* 0x0009e2000800040d */
[----:B-1----:R-:W-:-:S03]  /*4b40*/  PRMT R132, RZ, 0x7610, R132 ;  /* 0x00007610ff847816 */ /* 0x002fc60000000084 */
[----:B------:R1:W-:Y:S01]  /*4b50*/  STS.U16 [R106+UR13+0x5d00], R147 ;  /* 0x005d00936a007988 */ /* 0x0003e2000800040d */
[----:B---3--:R-:W-:-:S03]  /*4b60*/  PRMT R141, RZ, 0x7610, R141 ;  /* 0x00007610ff8d7816 */ /* 0x008fc6000000008d */
[----:B------:R3:W-:Y:S01]  /*4b70*/  STS.U16 [R69+UR13+0x5200], R120 ;  /* 0x0052007845007988 */ /* 0x0007e2000800040d */
[----:B0-----:R-:W-:-:S03]  /*4b80*/  PRMT R143, RZ, 0x7610, R143 ;  /* 0x00007610ff8f7816 */ /* 0x001fc6000000008f */
[----:B------:R0:W-:Y:S01]  /*4b90*/  STS.U16 [R69+UR13+0x5600], R126 ;  /* 0x0056007e45007988 */ /* 0x0001e2000800040d */
[----:B----4-:R-:W-:-:S03]  /*4ba0*/  PRMT R145, RZ, 0x7610, R145 ;  /* 0x00007610ff917816 */ /* 0x010fc60000000091 */
[----:B------:R4:W-:Y:S01]  /*4bb0*/  STS.U16 [R69+UR13+0x5a00], R130 ;  /* 0x005a008245007988 */ /* 0x0009e2000800040d */
[----:B-1----:R-:W-:-:S03]  /*4bc0*/  PRMT R147, RZ, 0x7610, R147 ;  /* 0x00007610ff937816 */ /* 0x002fc60000000093 */
[----:B------:R1:W-:Y:S01]  /*4bd0*/  STS.U16 [R69+UR13+0x5e00], R134 ;  /* 0x005e008645007988 */ /* 0x0003e2000800040d */
[----:B---3--:R-:W-:Y:S02]  /*4be0*/  PRMT R120, RZ, 0x7610, R120 ;  /* 0x00007610ff787816 */ /* 0x008fe40000000078 */
[----:B0-----:R-:W-:Y:S01]  /*4bf0*/  PRMT R126, RZ, 0x7610, R126 ;  /* 0x00007610ff7e7816 */ /* 0x001fe2000000007e */
[----:B------:R0:W-:Y:S01]  /*4c00*/  STS.U16 [R29+UR13+0x5300], R122 ;  /* 0x0053007a1d007988 */ /* 0x0001e2000800040d */
[----:B----4-:R-:W-:-:S03]  /*4c10*/  PRMT R130, RZ, 0x7610, R130 ;  /* 0x00007610ff827816 */ /* 0x010fc60000000082 */
[----:B------:R-:W3:Y:S01]  /*4c20*/  @!P3 LDG.E.U16 R120, desc[UR26][R40.64] ;  /* 0x0000001a2878b981 */ /* 0x000ee2000c1e1500 */
[----:B-1----:R-:W-:-:S03]  /*4c30*/  PRMT R134, RZ, 0x7610, R134 ;  /* 0x00007610ff867816 */ /* 0x002fc60000000086 */
[----:B------:R-:W4:Y:S01]  /*4c40*/  @!P3 LDG.E.U16 R126, desc[UR26][R52.64] ;  /* 0x0000001a347eb981 */ /* 0x000f22000c1e1500 */
[----:B0-----:R-:W-:-:S03]  /*4c50*/  PRMT R122, RZ, 0x7610, R122 ;  /* 0x00007610ff7a7816 */ /* 0x001fc6000000007a */
[----:B------:R-:W4:Y:S04]  /*4c60*/  @!P3 LDG.E.U16 R128, desc[UR26][R56.64] ;  /* 0x0000001a3880b981 */ /* 0x000f28000c1e1500 */
        /* <DEDUP_REMOVED lines=18> */
[----:B------:R-:W-:-:S04]  /*4d90*/  ULEA UR15, UR5, UR13, 0x3 ;  /* 0x0000000d050f7291 */ /* 0x000fc8000f8e18ff */
[----:B------:R-:W-:Y:S01]  /*4da0*/  UIADD3 UR15, UPT, UPT, UR15, 0x6000, URZ ;  /* 0x000060000f0f7890 */ /* 0x000fe2000fffe0ff */
[----:B--2---:R0:W-:Y:S04]  /*4db0*/  STS.U16 [R107+UR13+0x2000], R118 ;  /* 0x002000766b007988 */ /* 0x0041e8000800040d */
[----:B-----5:R0:W-:Y:S04]  /*4dc0*/  STS.U16 [R107+UR13+0x2600], R124 ;  /* 0x0026007c6b007988 */ /* 0x0201e8000800040d */
[----:B---3--:R0:W-:Y:S04]  /*4dd0*/  STS.U16 [R107+UR13+0x2200], R120 ;  /* 0x002200786b007988 */ /* 0x0081e8000800040d */
[----:B----4-:R0:W-:Y:S04]  /*4de0*/  STS.U16 [R107+UR13+0x2800], R126 ;  /* 0x0028007e6b007988 */ /* 0x0101e8000800040d */
        /* <DEDUP_REMOVED lines=22> */
[----:B-1----:R-:W1:Y:S02]  /*4f50*/  FENCE.VIEW.ASYNC.S ;  /* 0x00000000000073c6 */ /* 0x002e640000000000 */
[----:B-1----:R-:W-:Y:S06]  /*4f60*/  BAR.SYNC.DEFER_BLOCKING 0x0 ;  /* 0x0000000000007b1d */ /* 0x002fec0000010000 */
[----:B------:R-:W-:Y:S05]  /*4f70*/  @P0 BRA `(.L_x_9) ;  /* 0x00000000003c0947 */ /* 0x000fea0003800000 */
[----:B------:R-:W-:Y:S01]  /*4f80*/  UMOV UR20, UR8 ;  /* 0x0000000800147c82 */ /* 0x000fe20008000000 */
[----:B------:R-:W-:Y:S01]  /*4f90*/  UMOV UR21, 0x40004040 ;  /* 0x4000404000157882 */ /* 0x000fe20000000000 */
[----:B------:R-:W-:Y:S01]  /*4fa0*/  UMOV UR22, UR10 ;  /* 0x0000000a00167c82 */ /* 0x000fe20008000000 */
[----:B------:R-:W-:Y:S01]  /*4fb0*/  UMOV UR23, 0x80004020 ;  /* 0x8000402000177882 */ /* 0x000fe20000000000 */
[----:B------:R-:W-:Y:S01]  /*4fc0*/  UMOV UR24, 0x0 ;  /* 0x0000000000187882 */ /* 0x000fe20000000000 */
[----:B------:R-:W-:Y:S01]  /*4fd0*/  UMOV UR25, 0x4208490 ;  /* 0x0420849000197882 */ /* 0x000fe20000000000 */
[----:B------:R-:W-:Y:S01]  /*4fe0*/  UMOV UR6, UR15 ;  /* 0x0000000f00067c82 */ /* 0x000fe20008000000 */
[----:B------:R-:W-:Y:S01]  /*4ff0*/  UMOV UR7, URZ ;  /* 0x000000ff00077c82 */ /* 0x000fe20008000000 */
[----:B------:R-:W-:Y:S01]  /*5000*/  UMOV UR28, 0x0 ;  /* 0x00000000001c7882 */ /* 0x000fe20000000000 */
[----:B------:R-:W-:Y:S01]  /*5010*/  UMOV UR29, 0x4208490 ;  /* 0x04208490001d7882 */ /* 0x000fe20000000000 */
[----:B------:R1:W-:Y:S01]  /*5020*/  UTCHMMA gdesc[UR20], gdesc[UR22], tmem[UR12], tmem[UR24], idesc[UR25], UPT ;  /* 0x00ff1816140075ea */ /* 0x0003e2000b80000c */
[----:B------:R-:W-:Y:S01]  /*5030*/  UMOV UR6, UR6 ;  /* 0x0000000600067c82 */ /* 0x000fe20008000000 */
[----:B------:R1:W-:Y:S01]  /*5040*/  UTCHMMA gdesc[UR16], gdesc[UR18], tmem[UR12], tmem[UR28], idesc[UR29], UPT ;  /* 0x00ff1c12100075ea */ /* 0x0003e2000b80000c */
[----:B------:R1:W-:Y:S01]  /*5050*/  UTCBAR [UR6], URZ ;  /* 0x000000ff060073e9 */ /* 0x0003e200080000ff */
[----:B------:R-:W-:-:S02]  /*5060*/  NOP ;  /* 0x0000000000007918 */ /* 0x000fc40000000000 */
.L_x_9:
[----:B------:R-:W-:Y:S01]  /*5070*/  UIADD3 UR5, UPT, UPT, UR5, 0x1, URZ ;  /* 0x0000000105057890 */ /* 0x000fe2000fffe0ff */
[----:B------:R-:W-:Y:S02]  /*5080*/  VIADD R104, R104, 0xffffffff ;  /* 0xffffffff68687836 */ /* 0x000fe40000000000 */
[----:B------:R-:W-:Y:S01]  /*5090*/  VIADD R28, R28, 0xffffffe0 ;  /* 0xffffffe01c1c7836 */ /* 0x000fe20000000000 */
[----:B------:R-:W-:Y:S02]  /*50a0*/  UISETP.GT.AND UP0, UPT, UR5, 0x1, UPT ;  /* 0x000000010500788c */ /* 0x000fe4000bf04270 */
[----:B------:R-:W-:Y:S02]  /*50b0*/  ISETP.NE.U32.AND P3, PT, R104, RZ, PT ;  /* 0x000000ff6800720c */ /* 0x000fe40003f65070 */
[----:B-1----:R-:W-:Y:S02]  /*50c0*/  USEL UR6, URZ, 0x1, !UP0 ;  /* 0x00000001ff067887 */ /* 0x002fe4000c000000 */
[----:B------:R-:W-:-:S02]  /*50d0*/  USEL UR5, UR5, URZ, !UP0 ;  /* 0x000000ff05057287 */ /* 0x000fc4000c000000 */
[----:B------:R-:W-:-:S03]  /*50e0*/  ULOP3.LUT UR7, UR4, UR6, URZ, 0x3c, !UPT ;  /* 0x0000000604077292 */ /* 0x000fc6000f8e3cff */
[----:B------:R-:W-:-:S04]  /*50f0*/  UMOV UR6, UR4 ;  /* 0x0000000400067c82 */ /* 0x000fc80008000000 */
[----:B------:R-:W-:Y:S01]  /*5100*/  UMOV UR4, UR7 ;  /* 0x0000000700047c82 */ /* 0x000fe20008000000 */
[----:B------:R-:W-:Y:S05]  /*5110*/  @P3 BRA `(.L_x_10) ;  /* 0xfffffff000283947 */ /* 0x000fea000383ffff */
.L_x_7:
[----:B------:R-:W-:-:S13]  /*5120*/  ISETP.GE.AND P0, PT, R108, 0x20, PT ;  /* 0x000000206c00780c */ /* 0x000fda0003f06270 */
[----:B------:R-:W-:Y:S05]  /*5130*/  @!P0 BRA `(.L_x_11) ;  /* 0x0000000000108947 */ /* 0x000fea0003800000 */
[----:B------:R-:W-:-:S06]  /*5140*/  USHF.L.U32 UR6, UR6, 0x1f, URZ ;  /* 0x0000001f06067899 */ /* 0x000fcc00080006ff */
[----:B------:R-:W-:-:S04]  /*5150*/  IMAD.U32 R4, RZ, RZ, UR6 ;  /* 0x00000006ff047e24 */ /* 0x000fc8000f8e00ff */
[----:B------:R-:W1:Y:S02]  /*5160*/  SYNCS.PHASECHK.TRANS64.TRYWAIT P0, [UR15], R4 ;  /* 0x00000004ff0075a7 */ /* 0x000e64000800110f */
[----:B-1----:R-:W-:Y:S05]  /*5170*/  @!P0 BRA `(.L_x_12) ;  /* 0x0000002000708947 */ /* 0x002fea0003800000 */
.L_x_11:
[----:B------:R-:W-:Y:S01]  /*5180*/  BAR.SYNC.DEFER_BLOCKING 0x0 ;  /* 0x0000000000007b1d */ /* 0x000fe20000010000 */
[C---:B------:R-:W-:Y:S01]  /*5190*/  IMAD.SHL.U32 R70, R68.reuse, 0x80, RZ ;  /* 0x0000008044467824 */ /* 0x040fe200078e00ff */
[C---:B------:R-:W-:Y:S01]  /*51a0*/  LOP3.LUT R73, R68.reuse, 0x60, RZ, 0xc0, !PT ;  /* 0x0000006044497812 */ /* 0x040fe200078ec0ff */
[----:B------:R-:W-:Y:S01]  /*51b0*/  IMAD.SHL.U32 R69, R68, 0x10, RZ ;  /* 0x0000001044457824 */ /* 0x000fe200078e00ff */
[----:B------:R-:W-:Y:S02]  /*51c0*/  LOP3.LUT R68, R0, R3, RZ, 0xfc, !PT ;  /* 0x0000000300447212 */ /* 0x000fe400078efcff */
[----:B------:R-:W-:Y:S01]  /*51d0*/  LOP3.LUT R71, R70, 0x800, RZ, 0xc0, !PT ;  /* 0x0000080046477812 */ /* 0x000fe200078ec0ff */
[----:B0-----:R-:W0:Y:S01]  /*51e0*/  LDCU UR4, c[0x0][0x3b4] ;  /* 0x00007680ff0477ac */ /* 0x001e220008000800 */
[----:B------:R-:W-:Y:S02]  /*51f0*/  LOP3.LUT R70, R69, 0xf0, RZ, 0xc0, !PT ;  /* 0x000000f045467812 */ /* 0x000fe400078ec0ff */
[----:B------:R-:W-:Y:S01]  /*5200*/  LOP3.LUT R76, R0, 0x1e, R3, 0xfe, !PT ;  /* 0x0000001e004c7812 */ /* 0x000fe200078efe03 */
[----:B------:R-:W1:Y:S01]  /*5210*/  LDCU.128 UR8, c[0x0][0x390] ;  /* 0x00007200ff0877ac */ /* 0x000e620008000c00 */
[----:B------:R-:W-:-:S02]  /*5220*/  IADD3 R70, PT, PT, R70, UR13, R71 ;  /* 0x0000000d46467c10 */ /* 0x000fc4000fffe047 */
[C-C-:B------:R-:W-:Y:S02]  /*5230*/  LOP3.LUT R78, R0.reuse, 0x1c, R3.reuse, 0xfe, !PT ;  /* 0x0000001c004e7812 */ /* 0x140fe400078efe03 */
[C-C-:B------:R-:W-:Y:S01]  /*5240*/  LOP3.LUT R82, R0.reuse, 0x1a, R3.reuse, 0xfe, !PT ;  /* 0x0000001a00527812 */ /* 0x140fe200078efe03 */
[----:B------:R-:W-:Y:S01]  /*5250*/  IMAD R71, R73, 0x8, R70 ;  /* 0x0000000849477824 */ /* 0x000fe200078e0246 */
[C-C-:B------:R-:W-:Y:S02]  /*5260*/  LOP3.LUT R88, R0.reuse, 0x18, R3.reuse, 0xfe, !PT ;  /* 0x0000001800587812 */ /* 0x140fe400078efe03 */
[C-C-:B------:R-:W-:Y:S02]  /*5270*/  LOP3.LUT R92, R0.reuse, 0x16, R3.reuse, 0xfe, !PT ;  /* 0x00000016005c7812 */ /* 0x140fe400078efe03 */
[C-C-:B------:R-:W-:Y:S01]  /*5280*/  LOP3.LUT R94, R0.reuse, 0x14, R3.reuse, 0xfe, !PT ;  /* 0x00000014005e7812 */ /* 0x140fe200078efe03 */
[----:B------:R-:W2:Y:S02]  /*5290*/  @!P2 SYNCS.CCTL.IV [UR13+0x6000] ;  /* 0x00600000ff00a9b1 */ /* 0x000ea4000800000d */
[----:B--2---:R-:W-:Y:S01]  /*52a0*/  BAR.SYNC.DEFER_BLOCKING 0x0 ;  /* 0x0000000000007b1d */ /* 0x004fe20000010000 */
[----:B------:R-:W-:-:S02]  /*52b0*/  LOP3.LUT R74, R0, 0x12, R3, 0xfe, !PT ;  /* 0x00000012004a7812 */ /* 0x000fc400078efe03 */
[C-C-:B------:R-:W-:Y:S02]  /*52c0*/  LOP3.LUT R90, R0.reuse, 0x10, R3.reuse, 0xfe, !PT ;  /* 0x00000010005a7812 */ /* 0x140fe400078efe03 */
[C-C-:B------:R-:W-:Y:S02]  /*52d0*/  LOP3.LUT R86, R0.reuse, 0xe, R3.reuse, 0xfe, !PT ;  /* 0x0000000e00567812 */ /* 0x140fe400078efe03 */
[C-C-:B------:R-:W-:Y:S01]  /*52e0*/  LOP3.LUT R80, R0.reuse, 0xc, R3.reuse, 0xfe, !PT ;  /* 0x0000000c00507812 */ /* 0x140fe200078efe03 */
[----:B------:R-:W-:Y:S01]  /*52f0*/  LDTM.16dp32bit_t0_t15.x64 R4, tmem[UR14] ;  /* 0x0000000e000479ee */ /* 0x000fe20008b00000 */
[----:B------:R-:W2:Y:S01]  /*5300*/  LDTM.16dp32bit_t16_t31.x64 R4, tmem[UR14+0x40] ;  /* 0x0000400e000479ee */ /* 0x000ea20008b20000 */
[C-C-:B------:R-:W-:Y:S02]  /*5310*/  LOP3.LUT R72, R0.reuse, 0xa, R3.reuse, 0xfe, !PT ;  /* 0x0000000a00487812 */ /* 0x140fe400078efe03 */
[C-C-:B------:R-:W-:Y:S02]  /*5320*/  LOP3.LUT R70, R0.reuse, 0x8, R3.reuse, 0xfe, !PT ;  /* 0x0000000800467812 */ /* 0x140fe400078efe03 */
[----:B------:R-:W-:-:S02]  /*5330*/  LOP3.LUT R84, R0, 0x6, R3, 0xfe, !PT ;  /* 0x0000000600547812 */ /* 0x000fc400078efe03 */
[C-C-:B------:R-:W-:Y:S02]  /*5340*/  LOP3.LUT R104, R0.reuse, 0x4, R3.reuse, 0xfe, !PT ;  /* 0x0000000400687812 */ /* 0x140fe400078efe03 */
[----:B------:R-:W-:Y:S02]  /*5350*/  LOP3.LUT R106, R0, 0x2, R3, 0xfe, !PT ;  /* 0x00000002006a7812 */ /* 0x000fe400078efe03 */
[----:B------:R-:W-:Y:S01]  /*5360*/  LOP3.LUT R0, R69, 0x7f0, RZ, 0xc0, !PT ;  /* 0x000007f045007812 */ /* 0x000fe200078ec0ff */
[----:B------:R-:W3:Y:S01]  /*5370*/  LDC R3, c[0x0][0x3b8] ;  /* 0x0000ee00ff037b82 */ /* 0x000ee20000000800 */
[----:B-1----:R-:W-:-:S04]  /*5380*/  ISETP.GE.AND P0, PT, R2, UR10, PT ;  /* 0x0000000a02007c0c */ /* 0x002fc8000bf06270 */
[----:B------:R-:W-:Y:S02]  /*5390*/  ISETP.LT.AND P4, PT, R106, UR11, !P0 ;  /* 0x0000000b6a007c0c */ /* 0x000fe4000c781270 */
[----:B------:R-:W-:Y:S01]  /*53a0*/  ISETP.LT.AND P5, PT, R104, UR11, !P0 ;  /* 0x0000000b68007c0c */ /* 0x000fe2000c7a1270 */
[----:B------:R-:W1:Y:S01]  /*53b0*/  @!P2 SYNCS.CCTL.IV [UR13+0x6008] ;  /* 0x00600800ff00a9b1 */ /* 0x000e62000800000d */
[----:B------:R-:W-:Y:S01]  /*53c0*/  NOP ;  /* 0x0000000000007918 */ /* 0x000fe20000000000 */
[----:B------:R-:W-:Y:S02]  /*53d0*/  ISETP.LT.AND P2, PT, R68, UR11, !P0 ;  /* 0x0000000b44007c0c */ /* 0x000fe4000c741270 */
[----:B--2---:R-:W-:Y:S02]  /*53e0*/  F2FP.BF16.F32.PACK_AB R4, R6, R4 ;  /* 0x000000040604723e */ /* 0x004fe400000010ff */
[----:B------:R-:W-:Y:S02]  /*53f0*/  F2FP.BF16.F32.PACK_AB R100, R7, R5 ;  /* 0x000000050764723e */ /* 0x000fe400000010ff */
[----:B------:R-:W-:-:S02]  /*5400*/  F2FP.BF16.F32.PACK_AB R5, R10, R8 ;  /* 0x000000080a05723e */ /* 0x000fc400000010ff */
[----:B------:R-:W-:Y:S02]  /*5410*/  F2FP.BF16.F32.PACK_AB R101, R11, R9 ;  /* 0x000000090b65723e */ /* 0x000fe400000010ff */
[----:B------:R-:W-:Y:S02]  /*5420*/  F2FP.BF16.F32.PACK_AB R6, R14, R12 ;  /* 0x0000000c0e06723e */ /* 0x000fe400000010ff */
[----:B------:R-:W-:Y:S02]  /*5430*/  F2FP.BF16.F32.PACK_AB R102, R15, R13 ;  /* 0x0000000d0f66723e */ /* 0x000fe400000010ff */
[----:B------:R-:W-:Y:S02]  /*5440*/  F2FP.BF16.F32.PACK_AB R7, R18, R16 ;  /* 0x000000101207723e */ /* 0x000fe400000010ff */
[----:B------:R-:W-:Y:S02]  /*5450*/  F2FP.BF16.F32.PACK_AB R103, R19, R17 ;  /* 0x000000111367723e */ /* 0x000fe400000010ff */
[----:B------:R-:W-:Y:S01]  /*5460*/  F2FP.BF16.F32.PACK_AB R16, R22, R20 ;  /* 0x000000141610723e */ /* 0x000fe200000010ff */
[----:B-1----:R-:W-:Y:S01]  /*5470*/  STS.128 [R71], R4 ;  /* 0x0000000447007388 */ /* 0x002fe20000000c00 */
[----:B------:R-:W-:-:S02]  /*5480*/  F2FP.BF16.F32.PACK_AB R96, R23, R21 ;  /* 0x000000151760723e */ /* 0x000fc400000010ff */
[----:B------:R-:W-:Y:S01]  /*5490*/  F2FP.BF16.F32.PACK_AB R17, R26, R24 ;  /* 0x000000181a11723e */ /* 0x000fe200000010ff */
[----:B------:R-:W-:Y:S01]  /*54a0*/  STS.128 [R71+0x400], R100 ;  /* 0x0004006447007388 */ /* 0x000fe20000000c00 */
[----:B------:R-:W-:Y:S02]  /*54b0*/  F2FP.BF16.F32.PACK_AB R97, R27, R25 ;  /* 0x000000191b61723e */ /* 0x000fe400000010ff */
[----:B------:R-:W-:Y:S01]  /*54c0*/  F2FP.BF16.F32.PACK_AB R18, R30, R28 ;  /* 0x0000001c1e12723e */ /* 0x000fe200000010ff */
[----:B------:R-:W-:Y:S01]  /*54d0*/  BAR.SYNC.DEFER_BLOCKING 0x0 ;  /* 0x0000000000007b1d */ /* 0x000fe20000010000 */
[----:B------:R-:W-:Y:S01]  /*54e0*/  F2FP.BF16.F32.PACK_AB R98, R31, R29 ;  /* 0x0000001d1f62723e */ /* 0x000fe200000010ff */
[----:B0-----:R-:W-:Y:S01]  /*54f0*/  IMAD R28, R2, UR4, RZ ;  /* 0x00000004021c7c24 */ /* 0x001fe2000f8e02ff */
[----:B------:R-:W-:Y:S01]  /*5500*/  F2FP.BF16.F32.PACK_AB R19, R34, R32 ;  /* 0x000000202213723e */ /* 0x000fe200000010ff */
[----:B---3--:R-:W-:Y:S01]  /*5510*/  IMAD R29, R68, R3, RZ ;  /* 0x00000003441d7224 */ /* 0x008fe200078e02ff */
[----:B------:R-:W-:-:S02]  /*5520*/  F2FP.BF16.F32.PACK_AB R99, R35, R33 ;  /* 0x000000212363723e */ /* 0x000fc400000010ff */
[----:B------:R-:W-:Y:S02]  /*5530*/  F2FP.BF16.F32.PACK_AB R36, R38, R36 ;  /* 0x000000242624723e */ /* 0x000fe400000010ff */
[----:B------:R-:W-:Y:S02]  /*5540*/  F2FP.BF16.F32.PACK_AB R32, R39, R37 ;  /* 0x000000252720723e */ /* 0x000fe400000010ff */
[----:B------:R-:W-:Y:S02]  /*5550*/  F2FP.BF16.F32.PACK_AB R37, R42, R40 ;  /* 0x000000282a25723e */ /* 0x000fe400000010ff */
[----:B------:R-:W-:Y:S01]  /*5560*/  F2FP.BF16.F32.PACK_AB R33, R43, R41 ;  /* 0x000000292b21723e */ /* 0x000fe200000010ff */
[-C--:B------:R-:W-:Y:S01]  /*5570*/  IMAD R41, R80, R3.reuse, RZ ;  /* 0x0000000350297224 */ /* 0x080fe200078e02ff */
[----:B------:R-:W-:Y:S01]  /*5580*/  F2FP.BF16.F32.PACK_AB R38, R46, R44 ;  /* 0x0000002c2e26723e */ /* 0x000fe200000010ff */
[----:B------:R-:W-:Y:S01]  /*5590*/  IMAD R43, R86, R3, RZ ;  /* 0x00000003562b7224 */ /* 0x000fe200078e02ff */
[----:B------:R-:W-:-:S02]  /*55a0*/  F2FP.BF16.F32.PACK_AB R34, R47, R45 ;  /* 0x0000002d2f22723e */ /* 0x000fc400000010ff */
[----:B------:R-:W-:Y:S02]  /*55b0*/  F2FP.BF16.F32.PACK_AB R39, R50, R48 ;  /* 0x000000303227723e */ /* 0x000fe400000010ff */
[----:B------:R-:W-:Y:S01]  /*55c0*/  F2FP.BF16.F32.PACK_AB R35, R51, R49 ;  /* 0x000000313323723e */ /* 0x000fe200000010ff */
[----:B------:R-:W-:Y:S01]  /*55d0*/  IMAD R49, R94, R3, RZ ;  /* 0x000000035e317224 */ /* 0x000fe200078e02ff */
[----:B------:R-:W-:Y:S01]  /*55e0*/  F2FP.BF16.F32.PACK_AB R52, R54, R52 ;  /* 0x000000343634723e */ /* 0x000fe200000010ff */
[----:B------:R-:W0:Y:S01]  /*55f0*/  LDS.128 R4, [R0+UR13] ;  /* 0x0000000d00047984 */ /* 0x000e220008000c00 */
[----:B------:R-:W-:Y:S01]  /*5600*/  F2FP.BF16.F32.PACK_AB R44, R55, R53 ;  /* 0x00000035372c723e */ /* 0x000fe200000010ff */
[----:B------:R-:W-:Y:S01]  /*5610*/  IMAD R51, R92, R3, RZ ;  /* 0x000000035c337224 */ /* 0x000fe200078e02ff */
[----:B------:R-:W-:Y:S01]  /*5620*/  F2FP.BF16.F32.PACK_AB R53, R58, R56 ;  /* 0x000000383a35723e */ /* 0x000fe200000010ff */
[----:B------:R-:W-:Y:S01]  /*5630*/  LDS.128 R8, [R0+UR13+0x800] ;  /* 0x0008000d00087984 */ /* 0x000fe20008000c00 */
[----:B------:R-:W-:Y:S01]  /*5640*/  F2FP.BF16.F32.PACK_AB R45, R59, R57 ;  /* 0x000000393b2d723e */ /* 0x000fe200000010ff */
[----:B------:R-:W-:Y:S01]  /*5650*/  IMAD R57, R106, R3, RZ ;  /* 0x000000036a397224 */ /* 0x000fe200078e02ff */
[----:B------:R-:W-:Y:S01]  /*5660*/  F2FP.BF16.F32.PACK_AB R54, R62, R60 ;  /* 0x0000003c3e36723e */ /* 0x000fe200000010ff */
[----:B------:R-:W-:Y:S01]  /*5670*/  BAR.SYNC.DEFER_BLOCKING 0x0 ;  /* 0x0000000000007b1d */ /* 0x000fe20000010000 */
[----:B------:R-:W-:Y:S01]  /*5680*/  F2FP.BF16.F32.PACK_AB R46, R63, R61 ;  /* 0x0000003d3f2e723e */ /* 0x000fe200000010ff */
[----:B------:R-:W-:Y:S01]  /*5690*/  IMAD R59, R78, R3, RZ ;  /* 0x000000034e3b7224 */ /* 0x000fe200078e02ff */
[----:B------:R-:W-:-:S02]  /*56a0*/  F2FP.BF16.F32.PACK_AB R55, R66, R64 ;  /* 0x000000404237723e */ /* 0x000fc400000010ff */
[----:B------:R-:W-:Y:S02]  /*56b0*/  F2FP.BF16.F32.PACK_AB R47, R67, R65 ;  /* 0x00000041432f723e */ /* 0x000fe400000010ff */
[----:B------:R-:W-:-:S04]  /*56c0*/  LEA R2, P3, R28, UR8, 0x1 ;  /* 0x000000081c027c11 */ /* 0x000fc8000f8608ff */
[----:B------:R-:W-:Y:S02]  /*56d0*/  LEA.HI.X.SX32 R28, R28, UR9, 0x1, P3 ;  /* 0x000000091c1c7c11 */ /* 0x000fe400098f0eff */
[----:B------:R-:W-:-:S04]  /*56e0*/  LEA R30, P3, R29, R2, 0x1 ;  /* 0x000000021d1e7211 */ /* 0x000fc800078608ff */
[----:B------:R-:W-:Y:S01]  /*56f0*/  LEA.HI.X.SX32 R31, R29, R28, 0x1, P3 ;  /* 0x0000001c1d1f7211 */ /* 0x000fe200018f0eff */
[----:B------:R-:W-:Y:S01]  /*5700*/  IMAD R29, R3, 0x20, R29 ;  /* 0x00000020031d7824 */ /* 0x000fe200078e021d */
[----:B------:R-:W-:Y:S04]  /*5710*/  STS.128 [R71], R16 ;  /* 0x0000001047007388 */ /* 0x000fe80000000c00 */
[----:B------:R-:W-:Y:S01]  /*5720*/  STS.128 [R71+0x400], R96 ;  /* 0x0004006047007388 */ /* 0x000fe20000000c00 */
[----:B------:R-:W-:Y:S06]  /*5730*/  BAR.SYNC.DEFER_BLOCKING 0x0 ;  /* 0x0000000000007b1d */ /* 0x000fec0000010000 */
[----:B------:R-:W1:Y:S04]  /*5740*/  LDS.128 R20, [R0+UR13] ;  /* 0x0000000d00147984 */ /* 0x000e680008000c00 */
[----:B------:R-:W-:Y:S01]  /*5750*/  LDS.128 R12, [R0+UR13+0x800] ;  /* 0x0008000d000c7984 */ /* 0x000fe20008000c00 */
[----:B------:R-:W-:Y:S06]  /*5760*/  BAR.SYNC.DEFER_BLOCKING 0x0 ;  /* 0x0000000000007b1d */ /* 0x000fec0000010000 */
[----:B------:R2:W-:Y:S04]  /*5770*/  STS.128 [R71], R36 ;  /* 0x0000002447007388 */ /* 0x0005e80000000c00 */
[----:B------:R3:W-:Y:S01]  /*5780*/  STS.128 [R71+0x400], R32 ;  /* 0x0004002047007388 */ /* 0x0007e20000000c00 */
[----:B------:R-:W-:Y:S01]  /*5790*/  BAR.SYNC.DEFER_BLOCKING 0x0 ;  /* 0x0000000000007b1d */ /* 0x000fe20000010000 */
[----:B--2---:R-:W-:-:S02]  /*57a0*/  IMAD R37, R70, R3, RZ ;  /* 0x0000000346257224 */ /* 0x004fc400078e02ff */
[-C--:B------:R-:W-:Y:S02]  /*57b0*/  IMAD R39, R72, R3.reuse, RZ ;  /* 0x0000000348277224 */ /* 0x080fe400078e02ff */
[-C--:B---3--:R-:W-:Y:S02]  /*57c0*/  IMAD R33, R104, R3.reuse, RZ ;  /* 0x0000000368217224 */ /* 0x088fe400078e02ff */
[----:B------:R-:W-:-:S03]  /*57d0*/  IMAD R35, R84, R3, RZ ;  /* 0x0000000354237224 */ /* 0x000fc600078e02ff */
[-C--:B------:R-:W-:Y:S02]  /*57e0*/  LEA R32, P3, R33, R2.reuse, 0x1 ;  /* 0x0000000221207211 */ /* 0x080fe400078608ff */
[----:B------:R-:W-:Y:S02]  /*57f0*/  LEA R34, P6, R35, R2, 0x1 ;  /* 0x0000000223227211 */ /* 0x000fe400078c08ff */
[----:B------:R-:W-:Y:S02]  /*5800*/  LEA.HI.X.SX32 R33, R33, R28, 0x1, P3 ;  /* 0x0000001c21217211 */ /* 0x000fe400018f0eff */
[----:B------:R-:W-:Y:S01]  /*5810*/  LEA R38, P3, R39, R2, 0x1 ;  /* 0x0000000227267211 */ /* 0x000fe200078608ff */
[----:B------:R-:W2:Y:S01]  /*5820*/  LDS.128 R24, [R0+UR13] ;  /* 0x0000000d00187984 */ /* 0x000ea20008000c00 */
[----:B------:R-:W-:Y:S02]  /*5830*/  LEA.HI.X.SX32 R35, R35, R28, 0x1, P6 ;  /* 0x0000001c23237211 */ /* 0x000fe400030f0eff */
[----:B------:R-:W-:Y:S01]  /*5840*/  LEA R40, P6, R41, R2, 0x1 ;  /* 0x0000000229287211 */ /* 0x000fe200078c08ff */
[----:B------:R-:W-:Y:S01]  /*5850*/  LDS.128 R16, [R0+UR13+0x800] ;  /* 0x0008000d00107984 */ /* 0x000fe20008000c00 */
[----:B------:R-:W-:-:S02]  /*5860*/  LEA.HI.X.SX32 R39, R39, R28, 0x1, P3 ;  /* 0x0000001c27277211 */ /* 0x000fc400018f0eff */
[----:B------:R-:W-:Y:S01]  /*5870*/  LEA.HI.X.SX32 R41, R41, R28, 0x1, P6 ;  /* 0x0000001c29297211 */ /* 0x000fe200030f0eff */
[----:B------:R-:W-:Y:S06]  /*5880*/  BAR.SYNC.DEFER_BLOCKING 0x0 ;  /* 0x0000000000007b1d */ /* 0x000fec0000010000 */
[----:B------:R3:W-:Y:S04]  /*5890*/  STS.128 [R71], R52 ;  /* 0x0000003447007388 */ /* 0x0007e80000000c00 */
[----:B------:R4:W-:Y:S01]  /*58a0*/  STS.128 [R71+0x400], R44 ;  /* 0x0004002c47007388 */ /* 0x0009e20000000c00 */
[----:B------:R-:W-:Y:S01]  /*58b0*/  BAR.SYNC.DEFER_BLOCKING 0x0 ;  /* 0x0000000000007b1d */ /* 0x000fe20000010000 */
[----:B---3--:R-:W-:-:S02]  /*58c0*/  IMAD R53, R88, R3, RZ ;  /* 0x0000000358357224 */ /* 0x008fc400078e02ff */
[-C--:B------:R-:W-:Y:S02]  /*58d0*/  IMAD R55, R82, R3.reuse, RZ ;  /* 0x0000000352377224 */ /* 0x080fe400078e02ff */
[----:B----4-:R-:W-:-:S05]  /*58e0*/  IMAD R45, R90, R3, RZ ;  /* 0x000000035a2d7224 */ /* 0x010fca00078e02ff */
[----:B------:R-:W-:-:S04]  /*58f0*/  LEA R44, P3, R45, R2, 0x1 ;  /* 0x000000022d2c7211 */ /* 0x000fc800078608ff */
[----:B------:R-:W-:Y:S02]  /*5900*/  LEA.HI.X.SX32 R45, R45, R28, 0x1, P3 ;  /* 0x0000001c2d2d7211 */ /* 0x000fe400018f0eff */
[-C--:B------:R-:W-:Y:S01]  /*5910*/  LEA R50, P3, R51, R2.reuse, 0x1 ;  /* 0x0000000233327211 */ /* 0x080fe200078608ff */
[----:B0-----:R0:W-:Y:S01]  /*5920*/  @P2 STG.E.U16 desc[UR26][R30.64], R4 ;  /* 0x000000041e002986 */ /* 0x0011e2000c10151a */
[----:B------:R-:W-:Y:S02]  /*5930*/  LEA R36, P2, R37, R2, 0x1 ;  /* 0x0000000225247211 */ /* 0x000fe400078408ff */
[-C--:B------:R-:W-:Y:S02]  /*5940*/  LEA.HI.X.SX32 R51, R51, R28.reuse, 0x1, P3 ;  /* 0x0000001c33337211 */ /* 0x080fe400018f0eff */
[----:B------:R-:W-:Y:S02]  /*5950*/  LEA.HI.X.SX32 R37, R37, R28, 0x1, P2 ;  /* 0x0000001c25257211 */ /* 0x000fe400010f0eff */
[----:B------:R-:W-:-:S04]  /*5960*/  LEA R42, P2, R43, R2, 0x1 ;  /* 0x000000022b2a7211 */ /* 0x000fc800078408ff */
[----:B------:R-:W-:Y:S01]  /*5970*/  LEA.HI.X.SX32 R43, R43, R28, 0x1, P2 ;  /* 0x0000001c2b2b7211 */ /* 0x000fe200010f0eff */
[----:B0-----:R-:W-:Y:S01]  /*5980*/  IMAD R31, R74, R3, RZ ;  /* 0x000000034a1f7224 */ /* 0x001fe200078e02ff */
[-C--:B------:R-:W-:Y:S02]  /*5990*/  LEA R48, P2, R49, R2.reuse, 0x1 ;  /* 0x0000000231307211 */ /* 0x080fe400078408ff */
[-C--:B------:R-:W-:Y:S02]  /*59a0*/  LEA R30, P3, R57, R2.reuse, 0x1 ;  /* 0x00000002391e7211 */ /* 0x080fe400078608ff */
[----:B------:R-:W-:Y:S02]  /*59b0*/  LEA R46, P6, R31, R2, 0x1 ;  /* 0x000000021f2e7211 */ /* 0x000fe400078c08ff */
[-C--:B------:R-:W-:Y:S02]  /*59c0*/  LEA.HI.X.SX32 R49, R49, R28.reuse, 0x1, P2 ;  /* 0x0000001c31317211 */ /* 0x080fe400010f0eff */
[----:B------:R-:W-:-:S02]  /*59d0*/  LEA.HI.X.SX32 R47, R31, R28, 0x1, P6 ;  /* 0x0000001c1f2f7211 */ /* 0x000fc400030f0eff */
[-C--:B------:R-:W-:Y:S02]  /*59e0*/  LEA R52, P6, R53, R2.reuse, 0x1 ;  /* 0x0000000235347211 */ /* 0x080fe400078c08ff */
[----:B------:R-:W-:Y:S02]  /*59f0*/  LEA R54, P2, R55, R2, 0x1 ;  /* 0x0000000237367211 */ /* 0x000fe400078408ff */
[----:B------:R-:W-:Y:S02]  /*5a00*/  LEA.HI.X.SX32 R53, R53, R28, 0x1, P6 ;  /* 0x0000001c35357211 */ /* 0x000fe400030f0eff */
[----:B------:R-:W-:Y:S02]  /*5a10*/  LEA R56, P6, R59, R2, 0x1 ;  /* 0x000000023b387211 */ /* 0x000fe400078c08ff */
[-C--:B------:R-:W-:Y:S02]  /*5a20*/  LEA.HI.X.SX32 R55, R55, R28.reuse, 0x1, P2 ;  /* 0x0000001c37377211 */ /* 0x080fe400010f0eff */
[----:B------:R-:W-:-:S02]  /*5a30*/  LEA.HI.X.SX32 R31, R57, R28, 0x1, P3 ;  /* 0x0000001c391f7211 */ /* 0x000fc400018f0eff */
[----:B------:R-:W-:Y:S02]  /*5a40*/  ISETP.LT.AND P2, PT, R84, UR11, !P0 ;  /* 0x0000000b54007c0c */ /* 0x000fe4000c741270 */
[----:B------:R-:W-:Y:S02]  /*5a50*/  LEA.HI.X.SX32 R57, R59, R28, 0x1, P6 ;  /* 0x0000001c3b397211 */ /* 0x000fe400030f0eff */
[----:B------:R-:W-:Y:S02]  /*5a60*/  ISETP.LT.AND P6, PT, R70, UR11, !P0 ;  /* 0x0000000b46007c0c */ /* 0x000fe4000c7c1270 */
[----:B------:R-:W-:Y:S02]  /*5a70*/  PRMT R4, R4, 0x7632, R4 ;  /* 0x0000763204047816 */ /* 0x000fe40000000004 */
[----:B------:R-:W-:-:S03]  /*5a80*/  ISETP.LT.AND P3, PT, R72, UR11, !P0 ;  /* 0x0000000b48007c0c */ /* 0x000fc6000c761270 */
[----:B------:R0:W-:Y:S01]  /*5a90*/  @P4 STG.E.U16 desc[UR26][R30.64], R4 ;  /* 0x000000041e004986 */ /* 0x0001e2000c10151a */
[----:B------:R-:W-:-:S03]  /*5aa0*/  ISETP.LT.AND P4, PT, R80, UR11, !P0 ;  /* 0x0000000b50007c0c */ /* 0x000fc6000c781270 */
[----:B------:R3:W-:Y:S01]  /*5ab0*/  @P5 STG.E.U16 desc[UR26][R32.64], R5 ;  /* 0x0000000520005986 */ /* 0x0007e2000c10151a */
[----:B------:R-:W-:Y:S02]  /*5ac0*/  ISETP.LT.AND P5, PT, R86, UR11, !P0 ;  /* 0x0000000b56007c0c */ /* 0x000fe4000c7a1270 */
[----:B0-----:R-:W-:Y:S02]  /*5ad0*/  PRMT R31, R5, 0x7632, R31 ;  /* 0x00007632051f7816 */ /* 0x001fe4000000001f */
[----:B------:R-:W-:Y:S02]  /*5ae0*/  PRMT R30, R7, 0x7632, R30 ;  /* 0x00007632071e7816 */ /* 0x000fe4000000001e */
[----:B---3--:R-:W-:Y:S01]  /*5af0*/  PRMT R33, R6, 0x7632, R33 ;  /* 0x0000763206217816 */ /* 0x008fe20000000021 */
[----:B------:R0:W-:Y:S01]  /*5b00*/  @P2 STG.E.U16 desc[UR26][R34.64], R31 ;  /* 0x0000001f22002986 */ /* 0x0001e2000c10151a */
[----:B------:R-:W-:Y:S02]  /*5b10*/  ISETP.LT.AND P2, PT, R90, UR11, !P0 ;  /* 0x0000000b5a007c0c */ /* 0x000fe4000c741270 */
[----:B-1----:R-:W-:Y:S01]  /*5b20*/  PRMT R5, R20, 0x7632, R5 ;  /* 0x0000763214057816 */ /* 0x002fe20000000005 */
[----:B------:R1:W-:Y:S01]  /*5b30*/  @P6 STG.E.U16 desc[UR26][R36.64], R6 ;  /* 0x0000000624006986 */ /* 0x0003e2000c10151a */
[----:B------:R-:W-:-:S02]  /*5b40*/  ISETP.LT.AND P6, PT, R74, UR11, !P0 ;  /* 0x0000000b4a007c0c */ /* 0x000fc4000c7c1270 */
[----:B------:R-:W-:Y:S01]  /*5b50*/  LOP3.LUT R4, R68, 0x7c, RZ, 0xfc, !PT ;  /* 0x0000007c44047812 */ /* 0x000fe200078efcff */
[----:B------:R-:W-:Y:S01]  /*5b60*/  @P3 STG.E.U16 desc[UR26][R38.64], R33 ;  /* 0x0000002126003986 */ /* 0x000fe2000c10151a */
[----:B------:R-:W-:-:S03]  /*5b70*/  ISETP.LT.AND P3, PT, R94, UR11, !P0 ;  /* 0x0000000b5e007c0c */ /* 0x000fc6000c761270 */
[----:B------:R3:W-:Y:S01]  /*5b80*/  @P4 STG.E.U16 desc[UR26][R40.64], R7 ;  /* 0x0000000728004986 */ /* 0x0007e2000c10151a */
[----:B------:R-:W-:Y:S02]  /*5b90*/  ISETP.LT.AND P4, PT, R92, UR11, !P0 ;  /* 0x0000000b5c007c0c */ /* 0x000fe4000c781270 */
[----:B0-----:R-:W-:Y:S01]  /*5ba0*/  PRMT R31, R21, 0x7632, R31 ;  /* 0x00007632151f7816 */ /* 0x001fe2000000001f */
[----:B------:R0:W-:Y:S01]  /*5bb0*/  @P5 STG.E.U16 desc[UR26][R42.64], R30 ;  /* 0x0000001e2a005986 */ /* 0x0001e2000c10151a */
[----:B------:R-:W-:Y:S02]  /*5bc0*/  ISETP.LT.AND P5, PT, R88, UR11, !P0 ;  /* 0x0000000b58007c0c */ /* 0x000fe4000c7a1270 */
[----:B-1----:R-:W-:Y:S01]  /*5bd0*/  LOP3.LUT R6, R68, 0x22, RZ, 0xfc, !PT ;  /* 0x0000002244067812 */ /* 0x002fe200078efcff */
[----:B------:R1:W-:Y:S01]  /*5be0*/  @P2 STG.E.U16 desc[UR26][R44.64], R20 ;  /* 0x000000142c002986 */ /* 0x0003e2000c10151a */
[----:B------:R-:W-:Y:S02]  /*5bf0*/  ISETP.LT.AND P2, PT, R4, UR11, !P0 ;  /* 0x0000000b04007c0c */ /* 0x000fe4000c741270 */
[----:B------:R-:W-:Y:S01]  /*5c00*/  LOP3.LUT R4, R68, 0x20, RZ, 0xfc, !PT ;  /* 0x0000002044047812 */ /* 0x000fe200078efcff */
[----:B------:R4:W-:Y:S01]  /*5c10*/  @P6 STG.E.U16 desc[UR26][R46.64], R5 ;  /* 0x000000052e006986 */ /* 0x0009e2000c10151a */
[----:B------:R-:W-:-:S02]  /*5c20*/  ISETP.LT.AND P6, PT, R82, UR11, !P0 ;  /* 0x0000000b52007c0c */ /* 0x000fc4000c7c1270 */
[----:B---3--:R-:W-:Y:S01]  /*5c30*/  PRMT R7, R22, 0x7632, R7 ;  /* 0x0000763216077816 */ /* 0x008fe20000000007 */
[----:B------:R3:W-:Y:S01]  /*5c40*/  @P3 STG.E.U16 desc[UR26][R48.64], R21 ;  /* 0x0000001530003986 */ /* 0x0007e2000c10151a */
[----:B------:R-:W-:Y:S02]  /*5c50*/  ISETP.LT.AND P3, PT, R78, UR11, !P0 ;  /* 0x0000000b4e007c0c */ /* 0x000fe4000c761270 */
[----:B0-----:R-:W-:Y:S01]  /*5c60*/  PRMT R30, R23, 0x7632, R30 ;  /* 0x00007632171e7816 */ /* 0x001fe2000000001e */
[----:B------:R-:W-:Y:S01]  /*5c70*/  @P4 STG.E.U16 desc[UR26][R50.64], R31 ;  /* 0x0000001f32004986 */ /* 0x000fe2000c10151a */
[----:B------:R-:W-:Y:S02]  /*5c80*/  ISETP.LT.AND P4, PT, R4, UR11, !P0 ;  /* 0x0000000b04007c0c */ /* 0x000fe4000c781270 */
[----:B-1----:R-:W-:Y:S01]  /*5c90*/  LOP3.LUT R20, R68, 0x24, RZ, 0xfc, !PT ;  /* 0x0000002444147812 */ /* 0x002fe200078efcff */
[----:B------:R0:W-:Y:S01]  /*5ca0*/  @P5 STG.E.U16 desc[UR26][R52.64], R22 ;  /* 0x0000001634005986 */ /* 0x0001e2000c10151a */
[C---:B----4-:R-:W-:Y:S01]  /*5cb0*/  IMAD R5, R76.reuse, R3, RZ ;  /* 0x000000034c057224 */ /* 0x050fe200078e02ff */
[----:B------:R-:W-:-:S02]  /*5cc0*/  ISETP.LT.AND P5, PT, R76, UR11, !P0 ;  /* 0x0000000b4c007c0c */ /* 0x000fc4000c7a1270 */
[----:B------:R1:W-:Y:S01]  /*5cd0*/  @P6 STG.E.U16 desc[UR26][R54.64], R7 ;  /* 0x0000000736006986 */ /* 0x0003e2000c10151a */
[----:B---3--:R-:W-:Y:S01]  /*5ce0*/  IMAD R21, R3, 0x2, R29 ;  /* 0x0000000203157824 */ /* 0x008fe200078e021d */
[C---:B------:R-:W-:Y:S02]  /*5cf0*/  LEA R4, P6, R5.reuse, R2, 0x1 ;  /* 0x0000000205047211 */ /* 0x040fe400078c08ff */
[----:B------:R3:W-:Y:S01]  /*5d00*/  @P3 STG.E.U16 desc[UR26][R56.64], R23 ;  /* 0x0000001738003986 */ /* 0x0007e2000c10151a */
[----:B------:R-:W-:Y:S02]  /*5d10*/  ISETP.LT.AND P3, PT, R6, UR11, !P0 ;  /* 0x0000000b06007c0c */ /* 0x000fe4000c761270 */
[----:B------:R-:W-:Y:S02]  /*5d20*/  LEA.HI.X.SX32 R5, R5, R28, 0x1, P6 ;  /* 0x0000001c05057211 */ /* 0x000fe400030f0eff */
[C---:B------:R-:W-:Y:S02]  /*5d30*/  LEA R6, P6, R29.reuse, R2, 0x1 ;  /* 0x000000021d067211 */ /* 0x040fe400078c08ff */
[----:B0-----:R-:W-:Y:S01]  /*5d40*/  LOP3.LUT R22, R68, 0x28, RZ, 0xfc, !PT ;  /* 0x0000002844167812 */ /* 0x001fe200078efcff */
[----:B------:R0:W-:Y:S01]  /*5d50*/  @P5 STG.E.U16 desc[UR26][R4.64], R30 ;  /* 0x0000001e04005986 */ /* 0x0001e2000c10151a */
[----:B-1----:R-:W-:-:S02]  /*5d60*/  LEA.HI.X.SX32 R7, R29, R28, 0x1, P6 ;  /* 0x0000001c1d077211 */ /* 0x002fc400030f0eff */
[----:B------:R-:W-:Y:S01]  /*5d70*/  ISETP.LT.AND P5, PT, R20, UR11, !P0 ;  /* 0x0000000b14007c0c */ /* 0x000fe2000c7a1270 */
[----:B---3--:R-:W-:Y:S01]  /*5d80*/  IMAD R23, R3, 0x2, R21 ;  /* 0x0000000203177824 */ /* 0x008fe200078e0215 */
[C---:B------:R-:W-:Y:S01]  /*5d90*/  LEA R20, P6, R21.reuse, R2, 0x1 ;  /* 0x0000000215147211 */ /* 0x040fe200078c08ff */
[----:B--2---:R1:W-:Y:S01]  /*5da0*/  @P4 STG.E.U16 desc[UR26][R6.64], R24 ;  /* 0x0000001806004986 */ /* 0x0043e2000c10151a */
[----:B------:R-:W-:Y:S02]  /*5db0*/  ISETP.LT.AND P4, PT, R22, UR11, !P0 ;  /* 0x0000000b16007c0c */ /* 0x000fe4000c781270 */
[----:B------:R-:W-:Y:S02]  /*5dc0*/  LEA.HI.X.SX32 R21, R21, R28, 0x1, P6 ;  /* 0x0000001c15157211 */ /* 0x000fe400030f0eff */
[----:B------:R-:W-:Y:S01]  /*5dd0*/  LEA R22, P6, R23, R2, 0x1 ;  /* 0x0000000217167211 */ /* 0x000fe200078c08ff */
[----:B0-----:R-:W-:Y:S01]  /*5de0*/  IMAD R5, R3, 0x2, R23 ;  /* 0x0000000203057824 */ /* 0x001fe200078e0217 */
[----:B------:R-:W-:-:S02]  /*5df0*/  LOP3.LUT R29, R68, 0x26, RZ, 0xfc, !PT ;  /* 0x00000026441d7812 */ /* 0x000fc400078efcff */
[----:B------:R-:W-:Y:S02]  /*5e00*/  LEA.HI.X.SX32 R23, R23, R28, 0x1, P6 ;  /* 0x0000001c17177211 */ /* 0x000fe400030f0eff */
[----:B------:R-:W-:Y:S02]  /*5e10*/  LOP3.LUT R4, R68, 0x2a, RZ, 0xfc, !PT ;  /* 0x0000002a44047812 */ /* 0x000fe400078efcff */
[----:B-1----:R-:W-:Y:S02]  /*5e20*/  PRMT R7, R24, 0x7632, R7 ;  /* 0x0000763218077816 */ /* 0x002fe40000000007 */
[----:B------:R-:W-:Y:S02]  /*5e30*/  LEA R30, P6, R5, R2, 0x1 ;  /* 0x00000002051e7211 */ /* 0x000fe400078c08ff */
[----:B------:R-:W-:Y:S01]  /*5e40*/  PRMT R34, R25, 0x7632, R34 ;  /* 0x0000763219227816 */ /* 0x000fe20000000022 */
[----:B------:R0:W-:Y:S01]  /*5e50*/  @P3 STG.E.U16 desc[UR26][R20.64], R7 ;  /* 0x0000000714003986 */ /* 0x0001e2000c10151a */
[----:B------:R-:W-:Y:S01]  /*5e60*/  ISETP.LT.AND P3, PT, R29, UR11, !P0 ;  /* 0x0000000b1d007c0c */ /* 0x000fe2000c761270 */
[----:B------:R-:W-:Y:S01]  /*5e70*/  IMAD R29, R3, 0x2, R5 ;  /* 0x00000002031d7824 */ /* 0x000fe200078e0205 */
[----:B------:R-:W-:Y:S01]  /*5e80*/  LEA.HI.X.SX32 R31, R5, R28, 0x1, P6 ;  /* 0x0000001c051f7211 */ /* 0x000fe200030f0eff */
[----:B------:R1:W-:Y:S01]  /*5e90*/  @P5 STG.E.U16 desc[UR26][R22.64], R25 ;  /* 0x0000001916005986 */ /* 0x0003e2000c10151a */
[----:B------:R-:W-:-:S02]  /*5ea0*/  ISETP.LT.AND P5, PT, R4, UR11, !P0 ;  /* 0x0000000b04007c0c */ /* 0x000fc4000c7a1270 */
[C---:B------:R-:W-:Y:S01]  /*5eb0*/  LEA R32, P6, R29.reuse, R2, 0x1 ;  /* 0x000000021d207211 */ /* 0x040fe200078c08ff */
[----:B------:R-:W2:Y:S01]  /*5ec0*/  LDS.128 R4, [R0+UR13] ;  /* 0x0000000d00047984 */ /* 0x000ea20008000c00 */
[C---:B------:R-:W-:Y:S02]  /*5ed0*/  LOP3.LUT R24, R68.reuse, 0x2e, RZ, 0xfc, !PT ;  /* 0x0000002e44187812 */ /* 0x040fe400078efcff */
[----:B------:R-:W-:Y:S01]  /*5ee0*/  LEA.HI.X.SX32 R33, R29, R28, 0x1, P6 ;  /* 0x0000001c1d217211 */ /* 0x000fe200030f0eff */
[C---:B0-----:R-:W-:Y:S01]  /*5ef0*/  IMAD R21, R3.reuse, 0x2, R29 ;  /* 0x0000000203157824 */ /* 0x041fe200078e021d */
[----:B------:R-:W-:Y:S01]  /*5f00*/  LOP3.LUT R20, R68, 0x2c, RZ, 0xfc, !PT ;  /* 0x0000002c44147812 */ /* 0x000fe200078efcff */
[----:B------:R0:W-:Y:S02]  /*5f10*/  @P3 STG.E.U16 desc[UR26][R30.64], R34 ;  /* 0x000000221e003986 */ /* 0x0001e4000c10151a */
[----:B-1----:R-:W-:Y:S01]  /*5f20*/  IMAD R23, R3, 0x2, R21 ;  /* 0x0000000203177824 */ /* 0x002fe200078e0215 */
[----:B------:R-:W-:Y:S01]  /*5f30*/  ISETP.LT.AND P3, PT, R20, UR11, !P0 ;  /* 0x0000000b14007c0c */ /* 0x000fe2000c761270 */
[----:B------:R1:W-:Y:S01]  /*5f40*/  @P4 STG.E.U16 desc[UR26][R32.64], R26 ;  /* 0x0000001a20004986 */ /* 0x0003e2000c10151a */
[----:B------:R-:W-:Y:S01]  /*5f50*/  LEA R20, P6, R21, R2, 0x1 ;  /* 0x0000000215147211 */ /* 0x000fe200078c08ff */
[----:B------:R-:W-:Y:S01]  /*5f60*/  IMAD R25, R3, 0x2, R23 ;  /* 0x0000000203197824 */ /* 0x000fe200078e0217 */
[----:B------:R-:W-:-:S02]  /*5f70*/  LOP3.LUT R22, R68, 0x30, RZ, 0xfc, !PT ;  /* 0x0000003044167812 */ /* 0x000fc400078efcff */
[----:B------:R-:W-:Y:S01]  /*5f80*/  LEA.HI.X.SX32 R21, R21, R28, 0x1, P6 ;  /* 0x0000001c15157211 */ /* 0x000fe200030f0eff */
[----:B------:R-:W-:Y:S01]  /*5f90*/  IMAD R29, R3, 0x2, R25 ;  /* 0x00000002031d7824 */ /* 0x000fe200078e0219 */
[----:B------:R-:W-:Y:S02]  /*5fa0*/  ISETP.LT.AND P4, PT, R22, UR11, !P0 ;  /* 0x0000000b16007c0c */ /* 0x000fe4000c781270 */
[----:B0-----:R-:W-:Y:S02]  /*5fb0*/  PRMT R31, R26, 0x7632, R31 ;  /* 0x000076321a1f7816 */ /* 0x001fe4000000001f */
[----:B------:R-:W-:Y:S02]  /*5fc0*/  LEA R22, P6, R23, R2, 0x1 ;  /* 0x0000000217167211 */ /* 0x000fe400078c08ff */
[----:B-1----:R-:W-:Y:S01]  /*5fd0*/  LOP3.LUT R26, R68, 0x32, RZ, 0xfc, !PT ;  /* 0x00000032441a7812 */ /* 0x002fe200078efcff */
[----:B------:R0:W-:Y:S01]  /*5fe0*/  @P5 STG.E.U16 desc[UR26][R20.64], R31 ;  /* 0x0000001f14005986 */ /* 0x0001e2000c10151a */
[----:B------:R-:W-:-:S02]  /*5ff0*/  ISETP.LT.AND P5, PT, R24, UR11, !P0 ;  /* 0x0000000b18007c0c */ /* 0x000fc4000c7a1270 */
[----:B------:R-:W-:Y:S02]  /*6000*/  LEA.HI.X.SX32 R23, R23, R28, 0x1, P6 ;  /* 0x0000001c17177211 */ /* 0x000fe400030f0eff */
[----:B------:R-:W-:Y:S02]  /*6010*/  LEA R24, P6, R25, R2, 0x1 ;  /* 0x0000000219187211 */ /* 0x000fe400078c08ff */
[----:B------:R-:W-:Y:S01]  /*6020*/  PRMT R32, R27, 0x7632, R32 ;  /* 0x000076321b207816 */ /* 0x000fe20000000020 */
[----:B------:R1:W-:Y:S01]  /*6030*/  @P3 STG.E.U16 desc[UR26][R22.64], R27 ;  /* 0x0000001b16003986 */ /* 0x0003e2000c10151a */
[----:B------:R-:W-:Y:S02]  /*6040*/  LEA.HI.X.SX32 R25, R25, R28, 0x1, P6 ;  /* 0x0000001c19197211 */ /* 0x000fe400030f0eff */
[----:B------:R-:W-:Y:S01]  /*6050*/  LEA R30, P6, R29, R2, 0x1 ;  /* 0x000000021d1e7211 */ /* 0x000fe200078c08ff */
[----:B0-----:R-:W-:Y:S01]  /*6060*/  IMAD R21, R3, 0x2, R29 ;  /* 0x0000000203157824 */ /* 0x001fe200078e021d */
[----:B------:R-:W-:Y:S01]  /*6070*/  LOP3.LUT R20, R68, 0x34, RZ, 0xfc, !PT ;  /* 0x0000003444147812 */ /* 0x000fe200078efcff */
[----:B------:R0:W-:Y:S01]  /*6080*/  @P5 STG.E.U16 desc[UR26][R24.64], R32 ;  /* 0x0000002018005986 */ /* 0x0001e2000c10151a */
[----:B------:R-:W-:-:S02]  /*6090*/  ISETP.LT.AND P3, PT, R26, UR11, !P0 ;  /* 0x0000000b1a007c0c */ /* 0x000fc4000c761270 */
[----:B------:R-:W-:Y:S02]  /*60a0*/  LEA.HI.X.SX32 R31, R29, R28, 0x1, P6 ;  /* 0x0000001c1d1f7211 */ /* 0x000fe400030f0eff */
[----:B------:R-:W-:Y:S01]  /*60b0*/  ISETP.LT.AND P5, PT, R20, UR11, !P0 ;  /* 0x0000000b14007c0c */ /* 0x000fe2000c7a1270 */
[----:B-1----:R-:W-:Y:S01]  /*60c0*/  IMAD R23, R3, 0x2, R21 ;  /* 0x0000000203177824 */ /* 0x002fe200078e0215 */
[C---:B------:R-:W-:Y:S01]  /*60d0*/  LEA R20, P6, R21.reuse, R2, 0x1 ;  /* 0x0000000215147211 */ /* 0x040fe200078c08ff */
[----:B--2---:R1:W-:Y:S01]  /*60e0*/  @P4 STG.E.U16 desc[UR26][R30.64], R4 ;  /* 0x000000041e004986 */ /* 0x0043e2000c10151a */
[----:B------:R-:W-:Y:S02]  /*60f0*/  LOP3.LUT R22, R68, 0x38, RZ, 0xfc, !PT ;  /* 0x0000003844167812 */ /* 0x000fe400078efcff */
[----:B------:R-:W-:Y:S01]  /*6100*/  LEA.HI.X.SX32 R21, R21, R28, 0x1, P6 ;  /* 0x0000001c15157211 */ /* 0x000fe200030f0eff */
[----:B0-----:R-:W-:Y:S01]  /*6110*/  IMAD R25, R3, 0x2, R23 ;  /* 0x0000000203197824 */ /* 0x001fe200078e0217 */
[----:B------:R-:W-:-:S02]  /*6120*/  PRMT R29, R4, 0x7632, R29 ;  /* 0x00007632041d7816 */ /* 0x000fc4000000001d */
[----:B------:R-:W-:Y:S01]  /*6130*/  LOP3.LUT R26, R68, 0x36, RZ, 0xfc, !PT ;  /* 0x00000036441a7812 */ /* 0x000fe200078efcff */
[----:B------:R-:W-:Y:S01]  /*6140*/  IMAD R27, R3, 0x2, R25 ;  /* 0x00000002031b7824 */ /* 0x000fe200078e0219 */
[----:B------:R-:W-:Y:S01]  /*6150*/  ISETP.LT.AND P4, PT, R22, UR11, !P0 ;  /* 0x0000000b16007c0c */ /* 0x000fe2000c781270 */
[----:B------:R0:W-:Y:S01]  /*6160*/  @P3 STG.E.U16 desc[UR26][R20.64], R29 ;  /* 0x0000001d14003986 */ /* 0x0001e2000c10151a */
[C---:B------:R-:W-:Y:S02]  /*6170*/  LEA R22, P6, R23.reuse, R2, 0x1 ;  /* 0x0000000217167211 */ /* 0x040fe400078c08ff */
[----:B------:R-:W-:Y:S02]  /*6180*/  ISETP.LT.AND P3, PT, R26, UR11, !P0 ;  /* 0x0000000b1a007c0c */ /* 0x000fe4000c761270 */
[----:B------:R-:W-:Y:S02]  /*6190*/  LEA.HI.X.SX32 R23, R23, R28, 0x1, P6 ;  /* 0x0000001c17177211 */ /* 0x000fe400030f0eff */
[----:B------:R-:W-:-:S02]  /*61a0*/  LEA R24, P6, R25, R2, 0x1 ;  /* 0x0000000219187211 */ /* 0x000fc400078c08ff */
[----:B-1----:R-:W-:Y:S01]  /*61b0*/  LOP3.LUT R4, R68, 0x3a, RZ, 0xfc, !PT ;  /* 0x0000003a44047812 */ /* 0x002fe200078efcff */
[----:B------:R1:W-:Y:S01]  /*61c0*/  @P5 STG.E.U16 desc[UR26][R22.64], R5 ;  /* 0x0000000516005986 */ /* 0x0003e2000c10151a */
[----:B------:R-:W-:Y:S01]  /*61d0*/  LEA.HI.X.SX32 R25, R25, R28, 0x1, P6 ;  /* 0x0000001c19197211 */ /* 0x000fe200030f0eff */
[----:B0-----:R-:W-:Y:S01]  /*61e0*/  IMAD R21, R3, 0x2, R27 ;  /* 0x0000000203157824 */ /* 0x001fe200078e021b */
[C---:B------:R-:W-:Y:S02]  /*61f0*/  LEA R26, P6, R27.reuse, R2, 0x1 ;  /* 0x000000021b1a7211 */ /* 0x040fe400078c08ff */
[----:B------:R-:W-:Y:S02]  /*6200*/  ISETP.LT.AND P5, PT, R4, UR11, !P0 ;  /* 0x0000000b04007c0c */ /* 0x000fe4000c7a1270 */
[----:B------:R-:W-:Y:S02]  /*6210*/  LOP3.LUT R4, R68, 0x3c, RZ, 0xfc, !PT ;  /* 0x0000003c44047812 */ /* 0x000fe400078efcff */
[----:B------:R-:W-:-:S02]  /*6220*/  LEA.HI.X.SX32 R27, R27, R28, 0x1, P6 ;  /* 0x0000001c1b1b7211 */ /* 0x000fc400030f0eff */
[----:B------:R-:W-:Y:S02]  /*6230*/  LEA R20, P6, R21, R2, 0x1 ;  /* 0x0000000215147211 */ /* 0x000fe400078c08ff */
[----:B-1----:R-:W-:Y:S01]  /*6240*/  PRMT R23, R5, 0x7632, R23 ;  /* 0x0000763205177816 */ /* 0x002fe20000000017 */
[----:B------:R-:W-:Y:S01]  /*6250*/  IMAD R5, R3, 0x2, R21 ;  /* 0x0000000203057824 */ /* 0x000fe200078e0215 */
[----:B------:R-:W-:Y:S02]  /*6260*/  LEA.HI.X.SX32 R21, R21, R28, 0x1, P6 ;  /* 0x0000001c15157211 */ /* 0x000fe400030f0eff */
[----:B------:R-:W-:Y:S01]  /*6270*/  LOP3.LUT R22, R68, 0x3e, RZ, 0xfc, !PT ;  /* 0x0000003e44167812 */ /* 0x000fe200078efcff */
[----:B------:R0:W-:Y:S01]  /*6280*/  @P3 STG.E.U16 desc[UR26][R24.64], R23 ;  /* 0x0000001718003986 */ /* 0x0001e2000c10151a */
[----:B------:R-:W-:Y:S02]  /*6290*/  ISETP.LT.AND P3, PT, R4, UR11, !P0 ;  /* 0x0000000b04007c0c */ /* 0x000fe4000c761270 */
[----:B------:R-:W-:Y:S01]  /*62a0*/  LOP3.LUT R4, R68, 0x40, RZ, 0xfc, !PT ;  /* 0x0000004044047812 */ /* 0x000fe200078efcff */
[----:B------:R1:W-:Y:S03]  /*62b0*/  @P4 STG.E.U16 desc[UR26][R26.64], R6 ;  /* 0x000000061a004986 */ /* 0x0003e6000c10151a */
[----:B------:R-:W-:-:S02]  /*62c0*/  ISETP.LT.AND P4, PT, R4, UR11, !P0 ;  /* 0x0000000b04007c0c */ /* 0x000fc4000c781270 */
[----:B------:R-:W-:Y:S01]  /*62d0*/  LEA R4, P6, R5, R2, 0x1 ;  /* 0x0000000205047211 */ /* 0x000fe200078c08ff */
[----:B0-----:R-:W-:-:S03]  /*62e0*/  IMAD R23, R3, 0x2, R5 ;  /* 0x0000000203177824 */ /* 0x001fc600078e0205 */
[----:B------:R-:W-:Y:S02]  /*62f0*/  LEA.HI.X.SX32 R5, R5, R28, 0x1, P6 ;  /* 0x0000001c05057211 */ /* 0x000fe400030f0eff */
[----:B-1----:R-:W-:Y:S01]  /*6300*/  PRMT R27, R6, 0x7632, R27 ;  /* 0x00007632061b7816 */ /* 0x002fe2000000001b */
[----:B------:R-:W-:Y:S01]  /*6310*/  IMAD R25, R3, 0x2, R23 ;  /* 0x0000000203197824 */ /* 0x000fe200078e0217 */
[----:B------:R-:W-:Y:S02]  /*6320*/  LOP3.LUT R6, R68, 0x42, RZ, 0xfc, !PT ;  /* 0x0000004244067812 */ /* 0x000fe400078efcff */
[----:B------:R-:W-:Y:S01]  /*6330*/  PRMT R26, R7, 0x7632, R26 ;  /* 0x00007632071a7816 */ /* 0x000fe2000000001a */
[----:B------:R0:W-:Y:S01]  /*6340*/  @P5 STG.E.U16 desc[UR26][R20.64], R27 ;  /* 0x0000001b14005986 */ /* 0x0001e2000c10151a */
[----:B------:R-:W-:Y:S02]  /*6350*/  ISETP.LT.AND P5, PT, R22, UR11, !P0 ;  /* 0x0000000b16007c0c */ /* 0x000fe4000c7a1270 */
[----:B------:R-:W-:Y:S01]  /*6360*/  LEA R22, P6, R23, R2, 0x1 ;  /* 0x0000000217167211 */ /* 0x000fe200078c08ff */
[----:B------:R1:W-:Y:S01]  /*6370*/  @P3 STG.E.U16 desc[UR26][R4.64], R7 ;  /* 0x0000000704003986 */ /* 0x0003e2000c10151a */
[----:B------:R-:W-:-:S02]  /*6380*/  ISETP.LT.AND P3, PT, R6, UR11, !P0 ;  /* 0x0000000b06007c0c */ /* 0x000fc4000c761270 */
[----:B------:R-:W-:Y:S02]  /*6390*/  LEA.HI.X.SX32 R23, R23, R28, 0x1, P6 ;  /* 0x0000001c17177211 */ /* 0x000fe400030f0eff */
[----:B------:R-:W-:Y:S02]  /*63a0*/  LEA R24, P6, R25, R2, 0x1 ;  /* 0x0000000219187211 */ /* 0x000fe400078c08ff */
[----:B------:R-:W-:Y:S01]  /*63b0*/  LOP3.LUT R6, R68, 0x44, RZ, 0xfc, !PT ;  /* 0x0000004444067812 */ /* 0x000fe200078efcff */
[----:B0-----:R-:W-:Y:S01]  /*63c0*/  IMAD R21, R3, 0x2, R25 ;  /* 0x0000000203157824 */ /* 0x001fe200078e0219 */
[----:B------:R-:W-:Y:S01]  /*63d0*/  LEA.HI.X.SX32 R25, R25, R28, 0x1, P6 ;  /* 0x0000001c19197211 */ /* 0x000fe200030f0eff */
[----:B------:R0:W-:Y:S01]  /*63e0*/  @P5 STG.E.U16 desc[UR26][R22.64], R26 ;  /* 0x0000001a16005986 */ /* 0x0001e2000c10151a */
[----:B------:R-:W-:Y:S01]  /*63f0*/  ISETP.LT.AND P5, PT, R6, UR11, !P0 ;  /* 0x0000000b06007c0c */ /* 0x000fe2000c7a1270 */
[----:B-1----:R-:W-:Y:S01]  /*6400*/  IMAD R5, R3, 0x2, R21 ;  /* 0x0000000203057824 */ /* 0x002fe200078e0215 */
[----:B------:R-:W-:Y:S01]  /*6410*/  LEA R20, P6, R21, R2, 0x1 ;  /* 0x0000000215147211 */ /* 0x000fe200078c08ff */
[----:B------:R1:W-:Y:S01]  /*6420*/  @P4 STG.E.U16 desc[UR26][R24.64], R8 ;  /* 0x0000000818004986 */ /* 0x0003e2000c10151a */
[----:B------:R-:W-:Y:S01]  /*6430*/  LOP3.LUT R4, R68, 0x48, RZ, 0xfc, !PT ;  /* 0x0000004844047812 */ /* 0x000fe200078efcff */
[----:B------:R-:W-:Y:S01]  /*6440*/  IMAD R7, R3, 0x2, R5 ;  /* 0x0000000203077824 */ /* 0x000fe200078e0205 */
[----:B------:R-:W-:-:S02]  /*6450*/  LEA.HI.X.SX32 R21, R21, R28, 0x1, P6 ;  /* 0x0000001c15157211 */ /* 0x000fc400030f0eff */
[----:B------:R-:W-:Y:S02]  /*6460*/  ISETP.LT.AND P4, PT, R4, UR11, !P0 ;  /* 0x0000000b04007c0c */ /* 0x000fe4000c781270 */
[----:B------:R-:W-:Y:S01]  /*6470*/  LOP3.LUT R6, R68, 0x46, RZ, 0xfc, !PT ;  /* 0x0000004644067812 */ /* 0x000fe200078efcff */
[----:B0-----:R-:W-:Y:S01]  /*6480*/  IMAD R23, R3, 0x2, R7 ;  /* 0x0000000203177824 */ /* 0x001fe200078e0207 */
[C---:B------:R-:W-:Y:S02]  /*6490*/  LEA R4, P6, R5.reuse, R2, 0x1 ;  /* 0x0000000205047211 */ /* 0x040fe400078c08ff */
[----:B-1----:R-:W-:Y:S02]  /*64a0*/  PRMT R25, R8, 0x7632, R25 ;  /* 0x0000763208197816 */ /* 0x002fe40000000019 */
[----:B------:R-:W-:Y:S02]  /*64b0*/  LEA.HI.X.SX32 R5, R5, R28, 0x1, P6 ;  /* 0x0000001c05057211 */ /* 0x000fe400030f0eff */
[----:B------:R-:W-:Y:S01]  /*64c0*/  LOP3.LUT R8, R68, 0x4a, RZ, 0xfc, !PT ;  /* 0x0000004a44087812 */ /* 0x000fe200078efcff */
[----:B------:R0:W-:Y:S01]  /*64d0*/  @P3 STG.E.U16 desc[UR26][R20.64], R25 ;  /* 0x0000001914003986 */ /* 0x0001e2000c10151a */
[----:B------:R-:W-:-:S02]  /*64e0*/  ISETP.LT.AND P3, PT, R6, UR11, !P0 ;  /* 0x0000000b06007c0c */ /* 0x000fc4000c761270 */
[----:B------:R-:W-:Y:S01]  /*64f0*/  LEA R6, P6, R7, R2, 0x1 ;  /* 0x0000000207067211 */ /* 0x000fe200078c08ff */
[----:B------:R1:W-:Y:S01]  /*6500*/  @P5 STG.E.U16 desc[UR26][R4.64], R9 ;  /* 0x0000000904005986 */ /* 0x0003e2000c10151a */
[----:B------:R-:W-:Y:S02]  /*6510*/  PRMT R24, R9, 0x7632, R24 ;  /* 0x0000763209187816 */ /* 0x000fe40000000018 */
[----:B------:R-:W-:Y:S02]  /*6520*/  LEA.HI.X.SX32 R7, R7, R28, 0x1, P6 ;  /* 0x0000001c07077211 */ /* 0x000fe400030f0eff */
[----:B------:R-:W-:Y:S02]  /*6530*/  LEA R22, P6, R23, R2, 0x1 ;  /* 0x0000000217167211 */ /* 0x000fe400078c08ff */
[----:B------:R-:W-:Y:S01]  /*6540*/  ISETP.LT.AND P5, PT, R8, UR11, !P0 ;  /* 0x0000000b08007c0c */ /* 0x000fe2000c7a1270 */
[----:B0-----:R-:W-:Y:S01]  /*6550*/  IMAD R21, R3, 0x2, R23 ;  /* 0x0000000203157824 */ /* 0x001fe200078e0217 */
[----:B------:R-:W-:Y:S01]  /*6560*/  LOP3.LUT R8, R68, 0x4c, RZ, 0xfc, !PT ;  /* 0x0000004c44087812 */ /* 0x000fe200078efcff */
[----:B------:R0:W-:Y:S01]  /*6570*/  @P3 STG.E.U16 desc[UR26][R6.64], R24 ;  /* 0x0000001806003986 */ /* 0x0001e2000c10151a */
[----:B------:R-:W-:Y:S01]  /*6580*/  LEA.HI.X.SX32 R23, R23, R28, 0x1, P6 ;  /* 0x0000001c17177211 */ /* 0x000fe200030f0eff */
[----:B-1----:R-:W-:Y:S01]  /*6590*/  IMAD R5, R3, 0x2, R21 ;  /* 0x0000000203057824 */ /* 0x002fe200078e0215 */
[----:B------:R-:W-:-:S02]  /*65a0*/  LEA R20, P6, R21, R2, 0x1 ;  /* 0x0000000215147211 */ /* 0x000fc400078c08ff */
[----:B------:R-:W-:Y:S01]  /*65b0*/  LOP3.LUT R4, R68, 0x50, RZ, 0xfc, !PT ;  /* 0x0000005044047812 */ /* 0x000fe200078efcff */
[----:B------:R1:W-:Y:S01]  /*65c0*/  @P4 STG.E.U16 desc[UR26][R22.64], R10 ;  /* 0x0000000a16004986 */ /* 0x0003e2000c10151a */
[----:B------:R-:W-:Y:S02]  /*65d0*/  ISETP.LT.AND P3, PT, R8, UR11, !P0 ;  /* 0x0000000b08007c0c */ /* 0x000fe4000c761270 */
[----:B------:R-:W-:Y:S02]  /*65e0*/  LEA.HI.X.SX32 R21, R21, R28, 0x1, P6 ;  /* 0x0000001c15157211 */ /* 0x000fe400030f0eff */
[----:B------:R-:W-:Y:S01]  /*65f0*/  ISETP.LT.AND P4, PT, R4, UR11, !P0 ;  /* 0x0000000b04007c0c */ /* 0x000fe2000c781270 */
[----:B0-----:R-:W-:Y:S01]  /*6600*/  IMAD R7, R3, 0x2, R5 ;  /* 0x0000000203077824 */ /* 0x001fe200078e0205 */
[----:B------:R-:W-:Y:S02]  /*6610*/  LEA R4, P6, R5, R2, 0x1 ;  /* 0x0000000205047211 */ /* 0x000fe400078c08ff */
[----:B------:R-:W-:Y:S01]  /*6620*/  LOP3.LUT R8, R68, 0x4e, RZ, 0xfc, !PT ;  /* 0x0000004e44087812 */ /* 0x000fe200078efcff */
[----:B------:R-:W-:Y:S01]  /*6630*/  IMAD R9, R3, 0x2, R7 ;  /* 0x0000000203097824 */ /* 0x000fe200078e0207 */
[----:B------:R-:W-:-:S02]  /*6640*/  LEA.HI.X.SX32 R5, R5, R28, 0x1, P6 ;  /* 0x0000001c05057211 */ /* 0x000fc400030f0eff */
[----:B-1----:R-:W-:Y:S02]  /*6650*/  PRMT R23, R10, 0x7632, R23 ;  /* 0x000076320a177816 */ /* 0x002fe40000000017 */
[----:B------:R-:W-:Y:S02]  /*6660*/  LEA R6, P6, R7, R2, 0x1 ;  /* 0x0000000207067211 */ /* 0x000fe400078c08ff */
[----:B------:R-:W-:Y:S01]  /*6670*/  PRMT R22, R11, 0x7632, R22 ;  /* 0x000076320b167816 */ /* 0x000fe20000000016 */
[----:B------:R0:W-:Y:S01]  /*6680*/  @P5 STG.E.U16 desc[UR26][R20.64], R23 ;  /* 0x0000001714005986 */ /* 0x0001e2000c10151a */
[----:B------:R-:W-:Y:S02]  /*6690*/  ISETP.LT.AND P5, PT, R8, UR11, !P0 ;  /* 0x0000000b08007c0c */ /* 0x000fe4000c7a1270 */
[----:B------:R-:W-:Y:S01]  /*66a0*/  LOP3.LUT R8, R68, 0x52, RZ, 0xfc, !PT ;  /* 0x0000005244087812 */ /* 0x000fe200078efcff */
[----:B------:R1:W-:Y:S01]  /*66b0*/  @P3 STG.E.U16 desc[UR26][R4.64], R11 ;  /* 0x0000000b04003986 */ /* 0x0003e2000c10151a */
[----:B------:R-:W-:-:S02]  /*66c0*/  LEA.HI.X.SX32 R7, R7, R28, 0x1, P6 ;  /* 0x0000001c07077211 */ /* 0x000fc400030f0eff */
[----:B------:R-:W-:Y:S02]  /*66d0*/  ISETP.LT.AND P3, PT, R8, UR11, !P0 ;  /* 0x0000000b08007c0c */ /* 0x000fe4000c761270 */
        /* <DEDUP_REMOVED lines=9> */
[----:B------:R-:W-:-:S02]  /*6770*/  LOP3.LUT R4, R68, 0x58, RZ, 0xfc, !PT ;  /* 0x0000005844047812 */ /* 0x000fc400078efcff */
[----:B------:R-:W-:Y:S02]  /*6780*/  LEA.HI.X.SX32 R21, R21, R28, 0x1, P6 ;  /* 0x0000001c15157211 */ /* 0x000fe400030f0eff */
[----:B------:R-:W-:Y:S02]  /*6790*/  PRMT R11, R12, 0x7632, R11 ;  /* 0x000076320c0b7816 */ /* 0x000fe4000000000b */
[----:B------:R-:W-:Y:S01]  /*67a0*/  LOP3.LUT R10, R68, 0x56, RZ, 0xfc, !PT ;  /* 0x00000056440a7812 */ /* 0x000fe200078efcff */
[----:B0-----:R-:W-:Y:S01]  /*67b0*/  IMAD R7, R3, 0x2, R5 ;  /* 0x0000000203077824 */ /* 0x001fe200078e0205 */
[----:B------:R-:W-:Y:S01]  /*67c0*/  ISETP.LT.AND P4, PT, R4, UR11, !P0 ;  /* 0x0000000b04007c0c */ /* 0x000fe2000c781270 */
[----:B------:R0:W-:Y:S01]  /*67d0*/  @P3 STG.E.U16 desc[UR26][R20.64], R11 ;  /* 0x0000000b14003986 */ /* 0x0001e2000c10151a */
[----:B------:R-:W-:Y:S01]  /*67e0*/  LEA R4, P6, R5, R2, 0x1 ;  /* 0x0000000205047211 */ /* 0x000fe200078c08ff */
[----:B-1----:R-:W-:Y:S01]  /*67f0*/  IMAD R9, R3, 0x2, R7 ;  /* 0x0000000203097824 */ /* 0x002fe200078e0207 */
[----:B------:R-:W-:-:S02]  /*6800*/  ISETP.LT.AND P3, PT, R10, UR11, !P0 ;  /* 0x0000000b0a007c0c */ /* 0x000fc4000c761270 */
[----:B------:R-:W-:Y:S02]  /*6810*/  LEA.HI.X.SX32 R5, R5, R28, 0x1, P6 ;  /* 0x0000001c05057211 */ /* 0x000fe400030f0eff */
[----:B------:R-:W-:Y:S02]  /*6820*/  LOP3.LUT R8, R68, 0x5a, RZ, 0xfc, !PT ;  /* 0x0000005a44087812 */ /* 0x000fe400078efcff */
[----:B------:R-:W-:Y:S01]  /*6830*/  LEA R6, P6, R7, R2, 0x1 ;  /* 0x0000000207067211 */ /* 0x000fe200078c08ff */
[----:B------:R1:W-:Y:S01]  /*6840*/  @P5 STG.E.U16 desc[UR26][R4.64], R13 ;  /* 0x0000000d04005986 */ /* 0x0003e2000c10151a */
[----:B------:R-:W-:Y:S01]  /*6850*/  ISETP.LT.AND P5, PT, R8, UR11, !P0 ;  /* 0x0000000b08007c0c */ /* 0x000fe2000c7a1270 */
[----:B0-----:R-:W-:Y:S01]  /*6860*/  IMAD R11, R3, 0x2, R9 ;  /* 0x00000002030b7824 */ /* 0x001fe200078e0209 */
[----:B------:R-:W-:Y:S02]  /*6870*/  LEA.HI.X.SX32 R7, R7, R28, 0x1, P6 ;  /* 0x0000001c07077211 */ /* 0x000fe400030f0eff */
[----:B------:R-:W-:-:S02]  /*6880*/  PRMT R20, R13, 0x7632, R20 ;  /* 0x000076320d147816 */ /* 0x000fc40000000014 */
[C---:B------:R-:W-:Y:S02]  /*6890*/  LEA R8, P6, R9.reuse, R2, 0x1 ;  /* 0x0000000209087211 */ /* 0x040fe400078c08ff */
[----:B------:R-:W-:Y:S01]  /*68a0*/  LOP3.LUT R10, R68, 0x5c, RZ, 0xfc, !PT ;  /* 0x0000005c440a7812 */ /* 0x000fe200078efcff */
[----:B------:R0:W-:Y:S01]  /*68b0*/  @P3 STG.E.U16 desc[UR26][R6.64], R20 ;  /* 0x0000001406003986 */ /* 0x0001e2000c10151a */
[----:B------:R-:W-:Y:S01]  /*68c0*/  LEA.HI.X.SX32 R9, R9, R28, 0x1, P6 ;  /* 0x0000001c09097211 */ /* 0x000fe200030f0eff */
[----:B-1----:R-:W-:Y:S01]  /*68d0*/  IMAD R5, R3, 0x2, R11 ;  /* 0x0000000203057824 */ /* 0x002fe200078e020b */
[----:B------:R-:W-:Y:S02]  /*68e0*/  ISETP.LT.AND P3, PT, R10, UR11, !P0 ;  /* 0x0000000b0a007c0c */ /* 0x000fe4000c761270 */
[----:B------:R-:W-:Y:S01]  /*68f0*/  LEA R10, P6, R11, R2, 0x1 ;  /* 0x000000020b0a7211 */ /* 0x000fe200078c08ff */
[----:B------:R1:W-:Y:S01]  /*6900*/  @P4 STG.E.U16 desc[UR26][R8.64], R14 ;  /* 0x0000000e08004986 */ /* 0x0003e2000c10151a */
[----:B------:R-:W-:-:S02]  /*6910*/  LOP3.LUT R4, R68, 0x60, RZ, 0xfc, !PT ;  /* 0x0000006044047812 */ /* 0x000fc400078efcff */
[----:B------:R-:W-:Y:S02]  /*6920*/  LEA.HI.X.SX32 R11, R11, R28, 0x1, P6 ;  /* 0x0000001c0b0b7211 */ /* 0x000fe400030f0eff */
[----:B------:R-:W-:Y:S01]  /*6930*/  PRMT R13, R14, 0x7632, R13 ;  /* 0x000076320e0d7816 */ /* 0x000fe2000000000d */
[----:B0-----:R-:W-:Y:S01]  /*6940*/  IMAD R7, R3, 0x2, R5 ;  /* 0x0000000203077824 */ /* 0x001fe200078e0205 */
[----:B------:R-:W-:Y:S02]  /*6950*/  ISETP.LT.AND P4, PT, R4, UR11, !P0 ;  /* 0x0000000b04007c0c */ /* 0x000fe4000c781270 */
[----:B------:R-:W-:Y:S01]  /*6960*/  LEA R4, P6, R5, R2, 0x1 ;  /* 0x0000000205047211 */ /* 0x000fe200078c08ff */
[----:B------:R0:W-:Y:S01]  /*6970*/  @P5 STG.E.U16 desc[UR26][R10.64], R13 ;  /* 0x0000000d0a005986 */ /* 0x0001e2000c10151a */
[----:B------:R-:W-:Y:S01]  /*6980*/  LOP3.LUT R12, R68, 0x5e, RZ, 0xfc, !PT ;  /* 0x0000005e440c7812 */ /* 0x000fe200078efcff */
[----:B-1----:R-:W-:Y:S01]  /*6990*/  IMAD R9, R3, 0x2, R7 ;  /* 0x0000000203097824 */ /* 0x002fe200078e0207 */
[----:B------:R-:W-:-:S02]  /*69a0*/  LEA.HI.X.SX32 R5, R5, R28, 0x1, P6 ;  /* 0x0000001c05057211 */ /* 0x000fc400030f0eff */
[----:B------:R-:W-:Y:S02]  /*69b0*/  ISETP.LT.AND P5, PT, R12, UR11, !P0 ;  /* 0x0000000b0c007c0c */ /* 0x000fe4000c7a1270 */
[----:B------:R-:W-:Y:S01]  /*69c0*/  LOP3.LUT R8, R68, 0x62, RZ, 0xfc, !PT ;  /* 0x0000006244087812 */ /* 0x000fe200078efcff */
[----:B------:R1:W-:Y:S01]  /*69d0*/  @P3 STG.E.U16 desc[UR26][R4.64], R15 ;  /* 0x0000000f04003986 */ /* 0x0003e2000c10151a */
[----:B------:R-:W-:Y:S02]  /*69e0*/  LEA R6, P6, R7, R2, 0x1 ;  /* 0x0000000207067211 */ /* 0x000fe400078c08ff */
[----:B------:R-:W-:Y:S01]  /*69f0*/  ISETP.LT.AND P3, PT, R8, UR11, !P0 ;  /* 0x0000000b08007c0c */ /* 0x000fe2000c761270 */
[----:B0-----:R-:W-:Y:S01]  /*6a00*/  IMAD R11, R3, 0x2, R9 ;  /* 0x00000002030b7824 */ /* 0x001fe200078e0209 */
[----:B------:R-:W-:Y:S02]  /*6a10*/  LEA.HI.X.SX32 R7, R7, R28, 0x1, P6 ;  /* 0x0000001c07077211 */ /* 0x000fe400030f0eff */
[----:B------:R-:W-:-:S02]  /*6a20*/  LEA R8, P6, R9, R2, 0x1 ;  /* 0x0000000209087211 */ /* 0x000fc400078c08ff */
[----:B------:R-:W-:Y:S02]  /*6a30*/  PRMT R13, R15, 0x7632, R13 ;  /* 0x000076320f0d7816 */ /* 0x000fe4000000000d */
[----:B------:R-:W-:Y:S01]  /*6a40*/  LOP3.LUT R10, R68, 0x64, RZ, 0xfc, !PT ;  /* 0x00000064440a7812 */ /* 0x000fe200078efcff */
[----:B-1----:R-:W-:Y:S01]  /*6a50*/  IMAD R5, R3, 0x2, R11 ;  /* 0x0000000203057824 */ /* 0x002fe200078e020b */
[----:B------:R-:W-:Y:S01]  /*6a60*/  LEA.HI.X.SX32 R9, R9, R28, 0x1, P6 ;  /* 0x0000001c09097211 */ /* 0x000fe200030f0eff */
[----:B------:R0:W-:Y:S01]  /*6a70*/  @P5 STG.E.U16 desc[UR26][R6.64], R13 ;  /* 0x0000000d06005986 */ /* 0x0001e2000c10151a */
[----:B------:R-:W-:Y:S02]  /*6a80*/  ISETP.LT.AND P6, PT, R10, UR11, !P0 ;  /* 0x0000000b0a007c0c */ /* 0x000fe4000c7c1270 */
[----:B------:R-:W-:Y:S01]  /*6a90*/  LEA R10, P5, R11, R2, 0x1 ;  /* 0x000000020b0a7211 */ /* 0x000fe200078a08ff */
[----:B------:R1:W-:Y:S01]  /*6aa0*/  @P4 STG.E.U16 desc[UR26][R8.64], R16 ;  /* 0x0000001008004986 */ /* 0x0003e2000c10151a */
[----:B------:R-:W-:-:S02]  /*6ab0*/  LOP3.LUT R4, R68, 0x68, RZ, 0xfc, !PT ;  /* 0x0000006844047812 */ /* 0x000fc400078efcff */
[----:B------:R-:W-:Y:S02]  /*6ac0*/  LEA R12, P4, R5, R2, 0x1 ;  /* 0x00000002050c7211 */ /* 0x000fe400078808ff */
[-C--:B------:R-:W-:Y:S02]  /*6ad0*/  LEA.HI.X.SX32 R11, R11, R28.reuse, 0x1, P5 ;  /* 0x0000001c0b0b7211 */ /* 0x080fe400028f0eff */
[----:B------:R-:W-:Y:S02]  /*6ae0*/  ISETP.LT.AND P5, PT, R4, UR11, !P0 ;  /* 0x0000000b04007c0c */ /* 0x000fe4000c7a1270 */
[----:B0-----:R-:W-:Y:S02]  /*6af0*/  PRMT R7, R16, 0x7632, R7 ;  /* 0x0000763210077816 */ /* 0x001fe40000000007 */
[----:B------:R-:W-:Y:S02]  /*6b00*/  LOP3.LUT R4, R68, 0x66, RZ, 0xfc, !PT ;  /* 0x0000006644047812 */ /* 0x000fe400078efcff */
[----:B------:R-:W-:Y:S01]  /*6b10*/  LEA.HI.X.SX32 R13, R5, R28, 0x1, P4 ;  /* 0x0000001c050d7211 */ /* 0x000fe200020f0eff */
[----:B------:R-:W-:Y:S01]  /*6b20*/  IMAD R5, R3, 0x2, R5 ;  /* 0x0000000203057824 */ /* 0x000fe200078e0205 */
[----:B------:R0:W-:Y:S01]  /*6b30*/  @P3 STG.E.U16 desc[UR26][R10.64], R7 ;  /* 0x000000070a003986 */ /* 0x0001e2000c10151a */
[----:B------:R-:W-:-:S02]  /*6b40*/  ISETP.LT.AND P3, PT, R4, UR11, !P0 ;  /* 0x0000000b04007c0c */ /* 0x000fc4000c761270 */
[----:B------:R-:W-:Y:S01]  /*6b50*/  LOP3.LUT R4, R68, 0x6a, RZ, 0xfc, !PT ;  /* 0x0000006a44047812 */ /* 0x000fe200078efcff */
[----:B------:R2:W-:Y:S01]  /*6b60*/  @P6 STG.E.U16 desc[UR26][R12.64], R17 ;  /* 0x000000110c006986 */ /* 0x0005e2000c10151a */
[----:B-1----:R-:W-:Y:S01]  /*6b70*/  LEA R8, P6, R5, R2, 0x1 ;  /* 0x0000000205087211 */ /* 0x002fe200078c08ff */
[----:B------:R-:W-:Y:S01]  /*6b80*/  IMAD R15, R3, 0x2, R5 ;  /* 0x00000002030f7824 */ /* 0x000fe200078e0205 */
[----:B------:R-:W-:Y:S02]  /*6b90*/  ISETP.LT.AND P4, PT, R4, UR11, !P0 ;  /* 0x0000000b04007c0c */ /* 0x000fe4000c781270 */
[----:B------:R-:W-:Y:S02]  /*6ba0*/  LEA.HI.X.SX32 R9, R5, R28, 0x1, P6 ;  /* 0x0000001c05097211 */ /* 0x000fe400030f0eff */
[----:B------:R-:W1:Y:S01]  /*6bb0*/  LDS.128 R4, [R0+UR13+0x800] ;  /* 0x0008000d00047984 */ /* 0x000e620008000c00 */
[----:B------:R-:W-:Y:S01]  /*6bc0*/  PRMT R16, R17, 0x7632, R16 ;  /* 0x0000763211107816 */ /* 0x000fe20000000010 */
[----:B0-----:R-:W-:Y:S01]  /*6bd0*/  IMAD R11, R3, 0x2, R15 ;  /* 0x00000002030b7824 */ /* 0x001fe200078e020f */
[----:B------:R-:W-:-:S02]  /*6be0*/  LEA R14, P6, R15, R2, 0x1 ;  /* 0x000000020f0e7211 */ /* 0x000fc400078c08ff */
[----:B------:R-:W-:Y:S01]  /*6bf0*/  LOP3.LUT R10, R68, 0x6c, RZ, 0xfc, !PT ;  /* 0x0000006c440a7812 */ /* 0x000fe200078efcff */
[----:B------:R0:W-:Y:S01]  /*6c00*/  @P3 STG.E.U16 desc[UR26][R8.64], R16 ;  /* 0x0000001008003986 */ /* 0x0001e2000c10151a */
[----:B------:R-:W-:Y:S01]  /*6c10*/  LEA.HI.X.SX32 R15, R15, R28, 0x1, P6 ;  /* 0x0000001c0f0f7211 */ /* 0x000fe200030f0eff */
[----:B--2---:R-:W-:Y:S01]  /*6c20*/  IMAD R13, R3, 0x2, R11 ;  /* 0x00000002030d7824 */ /* 0x004fe200078e020b */
[----:B------:R-:W-:Y:S02]  /*6c30*/  ISETP.LT.AND P3, PT, R10, UR11, !P0 ;  /* 0x0000000b0a007c0c */ /* 0x000fe4000c761270 */
[C---:B------:R-:W-:Y:S01]  /*6c40*/  LEA R10, P6, R11.reuse, R2, 0x1 ;  /* 0x000000020b0a7211 */ /* 0x040fe200078c08ff */
[----:B------:R2:W-:Y:S01]  /*6c50*/  @P5 STG.E.U16 desc[UR26][R14.64], R18 ;  /* 0x000000120e005986 */ /* 0x0005e2000c10151a */
[----:B------:R-:W-:Y:S02]  /*6c60*/  LOP3.LUT R12, R68, 0x6e, RZ, 0xfc, !PT ;  /* 0x0000006e440c7812 */ /* 0x000fe400078efcff */
[----:B------:R-:W-:-:S02]  /*6c70*/  LEA.HI.X.SX32 R11, R11, R28, 0x1, P6 ;  /* 0x0000001c0b0b7211 */ /* 0x000fc400030f0eff */
[----:B------:R-:W-:Y:S01]  /*6c80*/  ISETP.LT.AND P5, PT, R12, UR11, !P0 ;  /* 0x0000000b0c007c0c */ /* 0x000fe2000c7a1270 */
[----:B0-----:R-:W-:Y:S01]  /*6c90*/  IMAD R9, R3, 0x2, R13 ;  /* 0x0000000203097824 */ /* 0x001fe200078e020d */
[----:B------:R-:W-:Y:S02]  /*6ca0*/  PRMT R17, R18, 0x7632, R17 ;  /* 0x0000763212117816 */ /* 0x000fe40000000011 */
[C---:B------:R-:W-:Y:S02]  /*6cb0*/  LEA R12, P6, R13.reuse, R2, 0x1 ;  /* 0x000000020d0c7211 */ /* 0x040fe400078c08ff */
[----:B------:R-:W-:Y:S01]  /*6cc0*/  LOP3.LUT R0, R68, 0x70, RZ, 0xfc, !PT ;  /* 0x0000007044007812 */ /* 0x000fe200078efcff */
[----:B------:R0:W-:Y:S01]  /*6cd0*/  @P4 STG.E.U16 desc[UR26][R10.64], R17 ;  /* 0x000000110a004986 */ /* 0x0001e2000c10151a */
[----:B------:R-:W-:Y:S01]  /*6ce0*/  LEA.HI.X.SX32 R13, R13, R28, 0x1, P6 ;  /* 0x0000001c0d0d7211 */ /* 0x000fe200030f0eff */
[----:B--2---:R-:W-:Y:S01]  /*6cf0*/  IMAD R15, R3, 0x2, R9 ;  /* 0x00000002030f7824 */ /* 0x004fe200078e0209 */
[----:B------:R-:W-:-:S02]  /*6d00*/  LEA R8, P6, R9, R2, 0x1 ;  /* 0x0000000209087211 */ /* 0x000fc400078c08ff */
[----:B------:R-:W-:Y:S01]  /*6d10*/  ISETP.LT.AND P4, PT, R0, UR11, !P0 ;  /* 0x0000000b00007c0c */ /* 0x000fe2000c781270 */
[----:B------:R-:W-:Y:S01]  /*6d20*/  @P3 STG.E.U16 desc[UR26][R12.64], R19 ;  /* 0x000000130c003986 */ /* 0x000fe2000c10151a */
[----:B------:R-:W-:Y:S02]  /*6d30*/  LOP3.LUT R0, R68, 0x74, RZ, 0xfc, !PT ;  /* 0x0000007444007812 */ /* 0x000fe400078efcff */
[----:B------:R-:W-:Y:S02]  /*6d40*/  LEA.HI.X.SX32 R9, R9, R28, 0x1, P6 ;  /* 0x0000001c09097211 */ /* 0x000fe400030f0eff */
[----:B------:R-:W-:Y:S01]  /*6d50*/  ISETP.LT.AND P3, PT, R0, UR11, !P0 ;  /* 0x0000000b00007c0c */ /* 0x000fe2000c761270 */
[----:B0-----:R-:W-:Y:S01]  /*6d60*/  IMAD R17, R3, 0x2, R15 ;  /* 0x0000000203117824 */ /* 0x001fe200078e020f */
[----:B------:R-:W-:Y:S02]  /*6d70*/  PRMT R11, R19, 0x7632, R11 ;  /* 0x00007632130b7816 */ /* 0x000fe4000000000b */
[----:B------:R-:W-:Y:S01]  /*6d80*/  LEA R10, P6, R15, R2, 0x1 ;  /* 0x000000020f0a7211 */ /* 0x000fe200078c08ff */
[----:B------:R-:W-:Y:S01]  /*6d90*/  IMAD R21, R3, 0x2, R17 ;  /* 0x0000000203157824 */ /* 0x000fe200078e0211 */
[----:B------:R-:W-:Y:S01]  /*6da0*/  LOP3.LUT R0, R68, 0x72, RZ, 0xfc, !PT ;  /* 0x0000007244007812 */ /* 0x000fe200078efcff */
[----:B------:R0:W-:Y:S03]  /*6db0*/  @P5 STG.E.U16 desc[UR26][R8.64], R11 ;  /* 0x0000000b08005986 */ /* 0x0001e6000c10151a */
[----:B------:R-:W-:-:S02]  /*6dc0*/  ISETP.LT.AND P5, PT, R0, UR11, !P0 ;  /* 0x0000000b00007c0c */ /* 0x000fc4000c7a1270 */
[----:B------:R-:W-:Y:S02]  /*6dd0*/  LOP3.LUT R0, R68, 0x78, RZ, 0xfc, !PT ;  /* 0x0000007844007812 */ /* 0x000fe400078efcff */
[----:B0-----:R-:W-:Y:S01]  /*6de0*/  LEA.HI.X.SX32 R11, R15, R28, 0x1, P6 ;  /* 0x0000001c0f0b7211 */ /* 0x001fe200030f0eff */
[----:B------:R-:W-:Y:S01]  /*6df0*/  IMAD R9, R3, 0x2, R21 ;  /* 0x0000000203097824 */ /* 0x000fe200078e0215 */
[----:B------:R-:W-:-:S03]  /*6e00*/  LEA R14, P6, R17, R2, 0x1 ;  /* 0x00000002110e7211 */ /* 0x000fc600078c08ff */
[----:B-1----:R0:W-:Y:S01]  /*6e10*/  @P4 STG.E.U16 desc[UR26][R10.64], R4 ;  /* 0x000000040a004986 */ /* 0x0021e2000c10151a */
[----:B------:R-:W-:Y:S01]  /*6e20*/  LEA.HI.X.SX32 R15, R17, R28, 0x1, P6 ;  /* 0x0000001c110f7211 */ /* 0x000fe200030f0eff */
[----:B------:R-:W-:Y:S01]  /*6e30*/  IMAD R17, R3, 0x2, R9 ;  /* 0x0000000203117824 */ /* 0x000fe200078e0209 */
[----:B------:R-:W-:Y:S02]  /*6e40*/  LEA R12, P6, R21, R2, 0x1 ;  /* 0x00000002150c7211 */ /* 0x000fe400078c08ff */
[----:B------:R-:W-:Y:S01]  /*6e50*/  ISETP.LT.AND P4, PT, R0, UR11, !P0 ;  /* 0x0000000b00007c0c */ /* 0x000fe2000c781270 */
[----:B------:R-:W-:Y:S01]  /*6e60*/  IMAD R19, R3, 0x2, R17 ;  /* 0x0000000203137824 */ /* 0x000fe200078e0211 */
[----:B------:R-:W-:Y:S02]  /*6e70*/  LEA.HI.X.SX32 R13, R21, R28, 0x1, P6 ;  /* 0x0000001c150d7211 */ /* 0x000fe400030f0eff */
[----:B------:R-:W-:Y:S01]  /*6e80*/  LOP3.LUT R0, R68, 0x76, RZ, 0xfc, !PT ;  /* 0x0000007644007812 */ /* 0x000fe200078efcff */
[----:B------:R-:W-:Y:S01]  /*6e90*/  IMAD R21, R3, 0x2, R19 ;  /* 0x0000000203157824 */ /* 0x000fe200078e0213 */
[----:B0-----:R-:W-:-:S02]  /*6ea0*/  PRMT R11, R4, 0x7632, R11 ;  /* 0x00007632040b7816 */ /* 0x001fc4000000000b */
[-C--:B------:R-:W-:Y:S01]  /*6eb0*/  LEA R10, P6, R17, R2.reuse, 0x1 ;  /* 0x00000002110a7211 */ /* 0x080fe200078c08ff */
[----:B------:R-:W-:Y:S01]  /*6ec0*/  IMAD R3, R3, 0x2, R21 ;  /* 0x0000000203037824 */ /* 0x000fe200078e0215 */
[----:B------:R-:W-:Y:S01]  /*6ed0*/  PRMT R4, R5, 0x7632, R4 ;  /* 0x0000763205047816 */ /* 0x000fe20000000004 */
[----:B------:R0:W-:Y:S01]  /*6ee0*/  @P5 STG.E.U16 desc[UR26][R14.64], R11 ;  /* 0x0000000b0e005986 */ /* 0x0001e2000c10151a */
[----:B------:R-:W-:Y:S02]  /*6ef0*/  ISETP.LT.AND P5, PT, R0, UR11, !P0 ;  /* 0x0000000b00007c0c */ /* 0x000fe4000c7a1270 */
[C---:B------:R-:W-:Y:S01]  /*6f00*/  LOP3.LUT R0, R68.reuse, 0x7a, RZ, 0xfc, !PT ;  /* 0x0000007a44007812 */ /* 0x040fe200078efcff */
[----:B------:R1:W-:Y:S01]  /*6f10*/  @P3 STG.E.U16 desc[UR26][R12.64], R5 ;  /* 0x000000050c003986 */ /* 0x0003e2000c10151a */
[----:B------:R-:W-:Y:S02]  /*6f20*/  LEA R8, P3, R9, R2, 0x1 ;  /* 0x0000000209087211 */ /* 0x000fe400078608ff */
[----:B------:R-:W-:-:S02]  /*6f30*/  LOP3.LUT R68, R68, 0x7e, RZ, 0xfc, !PT ;  /* 0x0000007e44447812 */ /* 0x000fc400078efcff */
[----:B------:R-:W-:Y:S02]  /*6f40*/  LEA.HI.X.SX32 R9, R9, R28, 0x1, P3 ;  /* 0x0000001c09097211 */ /* 0x000fe400018f0eff */
[----:B0-----:R-:W-:Y:S02]  /*6f50*/  LEA R14, P3, R19, R2, 0x1 ;  /* 0x00000002130e7211 */ /* 0x001fe400078608ff */
[-C--:B------:R-:W-:Y:S01]  /*6f60*/  LEA.HI.X.SX32 R11, R17, R28.reuse, 0x1, P6 ;  /* 0x0000001c110b7211 */ /* 0x080fe200030f0eff */
[----:B------:R0:W-:Y:S01]  /*6f70*/  @P5 STG.E.U16 desc[UR26][R8.64], R4 ;  /* 0x0000000408005986 */ /* 0x0001e2000c10151a */
[----:B------:R-:W-:Y:S02]  /*6f80*/  LEA.HI.X.SX32 R15, R19, R28, 0x1, P3 ;  /* 0x0000001c130f7211 */ /* 0x000fe400018f0eff */
[----:B------:R-:W-:Y:S01]  /*6f90*/  ISETP.LT.AND P3, PT, R0, UR11, !P0 ;  /* 0x0000000b00007c0c */ /* 0x000fe2000c761270 */
[----:B------:R0:W-:Y:S01]  /*6fa0*/  @P4 STG.E.U16 desc[UR26][R10.64], R6 ;  /* 0x000000060a004986 */ /* 0x0001e2000c10151a */
[----:B-1----:R-:W-:-:S02]  /*6fb0*/  LEA R12, P6, R21, R2, 0x1 ;  /* 0x00000002150c7211 */ /* 0x002fc400078c08ff */
[----:B------:R-:W-:Y:S02]  /*6fc0*/  ISETP.LT.AND P0, PT, R68, UR11, !P0 ;  /* 0x0000000b44007c0c */ /* 0x000fe4000c701270 */
[----:B------:R-:W-:Y:S02]  /*6fd0*/  LEA.HI.X.SX32 R13, R21, R28, 0x1, P6 ;  /* 0x0000001c150d7211 */ /* 0x000fe400030f0eff */
[C---:B------:R-:W-:Y:S02]  /*6fe0*/  LEA R2, P6, R3.reuse, R2, 0x1 ;  /* 0x0000000203027211 */ /* 0x040fe400078c08ff */
[----:B------:R-:W-:Y:S02]  /*6ff0*/  PRMT R0, R6, 0x7632, R0 ;  /* 0x0000763206007816 */ /* 0x000fe40000000000 */
[----:B------:R-:W-:Y:S02]  /*7000*/  LEA.HI.X.SX32 R3, R3, R28, 0x1, P6 ;  /* 0x0000001c03037211 */ /* 0x000fe400030f0eff */
[----:B------:R-:W-:Y:S01]  /*7010*/  PRMT R5, R7, 0x7632, R5 ;  /* 0x0000763207057816 */ /* 0x000fe20000000005 */
[----:B------:R0:W-:Y:S04]  /*7020*/  @P3 STG.E.U16 desc[UR26][R14.64], R0 ;  /* 0x000000000e003986 */ /* 0x0001e8000c10151a */
[----:B------:R0:W-:Y:S04]  /*7030*/  @P2 STG.E.U16 desc[UR26][R12.64], R7 ;  /* 0x000000070c002986 */ /* 0x0001e8000c10151a */
[----:B------:R0:W-:Y:S01]  /*7040*/  @P0 STG.E.U16 desc[UR26][R2.64], R5 ;  /* 0x0000000502000986 */ /* 0x0001e2000c10151a */
[----:B------:R-:W-:Y:S06]  /*7050*/  BAR.SYNC.DEFER_BLOCKING 0x0 ;  /* 0x0000000000007b1d */ /* 0x000fec0000010000 */
[----:B------:R-:W-:Y:S05]  /*7060*/  @P1 BRA `(.L_x_13) ;  /* 0x0000000000a01947 */ /* 0x000fea0003800000 */
[----:B------:R-:W1:Y:S01]  /*7070*/  S2UR UR5, SR_CgaCtaId ;  /* 0x00000000000579c3 */ /* 0x000e620000008800 */
[----:B------:R-:W-:Y:S01]  /*7080*/  NOP ;  /* 0x0000000000007918 */ /* 0x000fe20000000000 */
[----:B------:R-:W-:Y:S01]  /*7090*/  UMOV UR4, 0x50 ;  /* 0x0000005000047882 */ /* 0x000fe20000000000 */
[----:B0-----:R-:W-:Y:S02]  /*70a0*/  IMAD.U32 R0, RZ, RZ, UR12 ;  /* 0x0000000cff007e24 */ /* 0x001fe4000f8e00ff */
[----:B------:R-:W-:Y:S02]  /*70b0*/  IMAD.MOV.U32 R3, RZ, RZ, 0xf ;  /* 0x0000000fff037424 */ /* 0x000fe400078e00ff */
[----:B------:R-:W-:Y:S01]  /*70c0*/  IMAD.MOV.U32 R7, RZ, RZ, 0x1 ;  /* 0x00000001ff077424 */ /* 0x000fe200078e00ff */
[----:B------:R-:W-:-:S04]  /*70d0*/  LOP3.LUT R0, R0, 0xffff, RZ, 0xc0, !PT ;  /* 0x0000ffff00007812 */ /* 0x000fc800078ec0ff */
[----:B------:R-:W-:-:S05]  /*70e0*/  SHF.R.U32.HI R0, RZ, 0x5, R0 ;  /* 0x00000005ff007819 */ /* 0x000fca0000011600 */
[----:B------:R-:W-:Y:S01]  /*70f0*/  VIADD R2, R0, 0x10 ;  /* 0x0000001000027836 */ /* 0x000fe20000000000 */
[----:B------:R-:W-:Y:S01]  /*7100*/  SHF.L.U32 R0, R3, R0, RZ ;  /* 0x0000000003007219 */ /* 0x000fe200000006ff */
[----:B-1----:R-:W-:-:S03]  /*7110*/  ULEA UR6, UR5, UR4, 0x18 ;  /* 0x0000000405067291 */ /* 0x002fc6000f8ec0ff */
[----:B------:R-:W-:-:S04]  /*7120*/  SHF.L.U32 R3, R7, R2, RZ ;  /* 0x0000000207037219 */ /* 0x000fc800000006ff */
[----:B------:R-:W-:Y:S02]  /*7130*/  LOP3.LUT R0, R3, R0, RZ, 0xfc, !PT ;  /* 0x0000000003007212 */ /* 0x000fe400078efcff */
[----:B------:R-:W0:Y:S02]  /*7140*/  LDS R5, [UR6] ;  /* 0x00000006ff057984 */ /* 0x000e240008000800 */
[C---:B------:R-:W-:Y:S02]  /*7150*/  LOP3.LUT R2, R0.reuse, 0xffff, RZ, 0xc0, !PT ;  /* 0x0000ffff00027812 */ /* 0x040fe400078ec0ff */
[----:B0-----:R-:W-:-:S04]  /*7160*/  LOP3.LUT R3, R0, 0xffff, R5, 0x80, !PT ;  /* 0x0000ffff00037812 */ /* 0x001fc800078e8005 */
[----:B------:R-:W-:-:S13]  /*7170*/  ISETP.NE.AND P0, PT, R3, R2, PT ;  /* 0x000000020300720c */ /* 0x000fda0003f05270 */
[----:B------:R-:W-:Y:S05]  /*7180*/  @P0 BRA `(.L_x_14) ;  /* 0x0000000000500947 */ /* 0x000fea0003800000 */
[----:B------:R-:W-:Y:S02]  /*7190*/  SHF.R.U32.HI R5, RZ, 0x10, R5 ;  /* 0x00000010ff057819 */ /* 0x000fe40000011605 */
[----:B------:R-:W-:-:S04]  /*71a0*/  SHF.R.U32.HI R2, RZ, 0x10, R0 ;  /* 0x00000010ff027819 */ /* 0x000fc80000011600 */
[----:B------:R-:W-:-:S04]  /*71b0*/  LOP3.LUT R5, R5, R2, RZ, 0xc0, !PT ;  /* 0x0000000205057212 */ /* 0x000fc800078ec0ff */
[----:B------:R-:W-:-:S13]  /*71c0*/  ISETP.NE.AND P0, PT, R5, R2, PT ;  /* 0x000000020500720c */ /* 0x000fda0003f05270 */
[----:B------:R-:W-:Y:S05]  /*71d0*/  @P0 BRA `(.L_x_15) ;  /* 0x0000000000300947 */ /* 0x000fea0003800000 */
[----:B------:R-:W-:Y:S01]  /*71e0*/  R2UR UR4, R0 ;  /* 0x00000000000472ca */ /* 0x000fe200000e0000 */
[----:B------:R-:W-:Y:S01]  /*71f0*/  VOTEU.ANY UR5, UPT, PT ;  /* 0x0000000000057886 */ /* 0x000fe200038e0100 */
[----:B------:R-:W0:Y:S01]  /*7200*/  S2R R0, SR_LANEID ;  /* 0x0000000000007919 */ /* 0x000e220000000000 */
[----:B------:R-:W-:-:S10]  /*7210*/  UFLO.U32 UR5, UR5 ;  /* 0x00000005000572bd */ /* 0x000fd400080e0000 */
[----:B------:R-:W-:-:S06]  /*7220*/  ULOP3.LUT UR4, URZ, UR4, URZ, 0x33, !UPT ;  /* 0x00000004ff047292 */ /* 0x000fcc000f8e33ff */
[----:B------:R-:W-:-:S04]  /*7230*/  IMAD.U32 R2, RZ, RZ, UR4 ;  /* 0x00000004ff027e24 */ /* 0x000fc8000f8e00ff */
[----:B------:R-:W1:Y:S02]  /*7240*/  REDUX UR7, R2 ;  /* 0x00000000020773c4 */ /* 0x000e640000000000 */
[----:B------:R2:W-:Y:S01]  /*7250*/  UTCATOMSWS.AND URZ, UR4 ;  /* 0x0000000400ff79e3 */ /* 0x0005e20008000000 */
[----:B0-----:R-:W-:Y:S01]  /*7260*/  ISETP.EQ.U32.AND P0, PT, R0, UR5, PT ;  /* 0x0000000500007c0c */ /* 0x001fe2000bf02070 */
[----:B-1----:R-:W-:-:S12]  /*7270*/  IMAD.U32 R0, RZ, RZ, UR7 ;  /* 0x00000007ff007e24 */ /* 0x002fd8000f8e00ff */
[----:B------:R2:W-:Y:S01]  /*7280*/  @P0 ATOMS.AND RZ, [UR6], R0 ;  /* 0x00000000ffff098c */ /* 0x0005e2000a800006 */
[----:B------:R-:W-:Y:S05]  /*7290*/  BRA `(.L_x_13) ;  /* 0x0000000000147947 */ /* 0x000fea0003800000 */
.L_x_15:
[----:B------:R-:W-:-:S07]  /*72a0*/  MOV R2, 0x72c0 ;  /* 0x000072c000027802 */ /* 0x000fce0000000f00 */
[----:B------:R-:W-:Y:S05]  /*72b0*/  CALL.REL.NOINC `($__internal_0_$__cuda_sm10x_tcgen05_guardrail_trap_col_being_dealloced_not_returned_by_alloc) ;  /* 0x00000000002c7944 */ /* 0x000fea0003c00000 */
[----:B------:R-:W-:Y:S05]  /*72c0*/  BRA `(.L_x_13) ;  /* 0x0000000000087947 */ /* 0x000fea0003800000 */
.L_x_14:
[----:B------:R-:W-:-:S07]  /*72d0*/  MOV R2, 0x72f0 ;  /* 0x000072f000027802 */ /* 0x000fce0000000f00 */
[----:B------:R-:W-:Y:S05]  /*72e0*/  CALL.REL.NOINC `($__internal_2_$__cuda_sm10x_tcgen05_guardrail_trap_unallocated_columns_being_dealloced) ;  /* 0x0000000000387944 */ /* 0x000fea0003c00000 */
.L_x_13:
[----:B------:R-:W-:Y:S01]  /*72f0*/  NOP ;  /* 0x0000000000007918 */ /* 0x000fe20000000000 */
[----:B--2---:R-:W-:Y:S05]  /*7300*/  EXIT ;  /* 0x000000000000794d */ /* 0x004fea0003800000 */
.L_x_8:
[----:B------:R-:W0:Y:S02]  /*7310*/  SYNCS.PHASECHK.TRANS64.TRYWAIT P4, [UR15], R112 ;  /* 0x00000070ff0075a7 */ /* 0x000e24000808110f */
[----:B0-----:R-:W-:Y:S05]  /*7320*/  @!P4 BRA `(.L_x_8) ;  /* 0xfffffffc00f8c947 */ /* 0x001fea000383ffff */
[----:B------:R-:W-:Y:S05]  /*7330*/  BRA `(.L_x_16) ;  /* 0xffffffcc00b87947 */ /* 0x000fea000383ffff */
.L_x_12:
[----:B------:R-:W1:Y:S02]  /*7340*/  SYNCS.PHASECHK.TRANS64.TRYWAIT P0, [UR15], R4 ;  /* 0x00000004ff0075a7 */ /* 0x000e64000800110f */
[----:B-1----:R-:W-:Y:S05]  /*7350*/  @!P0 BRA `(.L_x_12) ;  /* 0xfffffffc00f88947 */ /* 0x002fea000383ffff */
[----:B------:R-:W-:Y:S05]  /*7360*/  BRA `(.L_x_11) ;  /* 0xffffffdc00847947 */ /* 0x000fea000383ffff */
        .weak           $__internal_0_$__cuda_sm10x_tcgen05_guardrail_trap_col_being_dealloced_not_returned_by_alloc
        .type           $__internal_0_$__cuda_sm10x_tcgen05_guardrail_trap_col_being_dealloced_not_returned_by_alloc,@function
        .size           $__internal_0_$__cuda_sm10x_tcgen05_guardrail_trap_col_being_dealloced_not_returned_by_alloc,($__internal_1_$__cuda_sm10x_tcgen05_guardrail_trap_phase_invalid_during_alloc - $__internal_0_$__cuda_sm10x_tcgen05_guardrail_trap_col_being_dealloced_not_returned_by_alloc)
$__internal_0_$__cuda_sm10x_tcgen05_guardrail_trap_col_being_dealloced_not_returned_by_alloc:
[----:B------:R-:W-:Y:S05]  /*7370*/  BPT.TRAP 0x1 ;  /* 0x000000040000795c */ /* 0x000fea0000300000 */
[----:B------:R-:W-:-:S04]  /*7380*/  IMAD.MOV.U32 R3, RZ, RZ, 0x0 ;  /* 0x00000000ff037424 */ /* 0x000fc800078e00ff */
[----:B------:R-:W-:Y:S05]  /*7390*/  RET.REL.NODEC R2 `(matmul_kernel) ;  /* 0xffffff8c02187950 */ /* 0x000fea0003c3ffff */
        .weak           $__internal_1_$__cuda_sm10x_tcgen05_guardrail_trap_phase_invalid_during_alloc
        .type           $__internal_1_$__cuda_sm10x_tcgen05_guardrail_trap_phase_invalid_during_alloc,@function
        .size           $__internal_1_$__cuda_sm10x_tcgen05_guardrail_trap_phase_invalid_during_alloc,($__internal_2_$__cuda_sm10x_tcgen05_guardrail_trap_unallocated_columns_being_dealloced - $__internal_1_$__cuda_sm10x_tcgen05_guardrail_trap_phase_invalid_during_alloc)
$__internal_1_$__cuda_sm10x_tcgen05_guardrail_trap_phase_invalid_during_alloc:
[----:B------:R-:W-:Y:S05]  /*73a0*/  BPT.TRAP 0x1 ;  /* 0x000000040000795c */ /* 0x000fea0000300000 */
[----:B------:R-:W-:-:S04]  /*73b0*/  IMAD.MOV.U32 R3, RZ, RZ, 0x0 ;  /* 0x00000000ff037424 */ /* 0x000fc800078e00ff */
[----:B------:R-:W-:Y:S05]  /*73c0*/  RET.REL.NODEC R2 `(matmul_kernel) ;  /* 0xffffff8c020c7950 */ /* 0x000fea0003c3ffff */
        .weak           $__internal_2_$__cuda_sm10x_tcgen05_guardrail_trap_unallocated_columns_being_dealloced
        .type           $__internal_2_$__cuda_sm10x_tcgen05_guardrail_trap_unallocated_columns_being_dealloced,@function
        .size           $__internal_2_$__cuda_sm10x_tcgen05_guardrail_trap_unallocated_columns_being_dealloced,(.L_x_20 - $__internal_2_$__cuda_sm10x_tcgen05_guardrail_trap_unallocated_columns_being_dealloced)
$__internal_2_$__cuda_sm10x_tcgen05_guardrail_trap_unallocated_columns_being_dealloced:
[----:B------:R-:W-:Y:S05]  /*73d0*/  BPT.TRAP 0x1 ;  /* 0x000000040000795c */ /* 0x000fea0000300000 */
[----:B------:R-:W-:-:S04]  /*73e0*/  IMAD.MOV.U32 R3, RZ, RZ, 0x0 ;  /* 0x00000000ff037424 */ /* 0x000fc800078e00ff */
[----:B------:R-:W-:Y:S05]  /*73f0*/  RET.REL.NODEC R2 `(matmul_kernel) ;  /* 0xffffff8c02007950 */ /* 0x000fea0003c3ffff */
.L_x_17:
[----:B------:R-:W-:-:S00]  /*7400*/  BRA `(.L_x_17) ;  /* 0xfffffffc00fc7947 */ /* 0x000fc0000383ffff */
[----:B------:R-:W-:-:S00]  /*7410*/  NOP ;  /* 0x0000000000007918 */ /* 0x000fc00000000000 */
        /* <DEDUP_REMOVED lines=14> */
.L_x_20:


//--------------------- .nv.shared.matmul_kernel  --------------------------
	.section	.nv.shared.matmul_kernel,"aw",@nobits
	.sectionflags	@""
	.align	16
	.zero		1024


//--------------------- .nv.shared.reserved.0     --------------------------
	.section	.nv.shared.reserved.0,"aw",@nobits
	.align	8
	.weak		__nv_reservedSMEM_offset_0_alias
	.size		__nv_reservedSMEM_offset_0_alias, 0, 64
	.other		__nv_reservedSMEM_offset_0_alias,@"STO_CUDA_RESERVED_SHARED STV_DEFAULT"
__nv_reservedSMEM_offset_0_alias:
	.zero		0
.nv.shared.reserved.0:
	.zero		64
	.weak		__nv_reservedSMEM_allocation_phase
	.type		__nv_reservedSMEM_allocation_phase,@object
	.size		__nv_reservedSMEM_allocation_phase,(.L_0 - __nv_reservedSMEM_allocation_phase)
__nv_reservedSMEM_allocation_phase:
	.zero		1
.L_0:
	.zero		7
	.weak		__nv_reservedSMEM_devtool_atexit_pc
	.type		__nv_reservedSMEM_devtool_atexit_pc,@object
	.size		__nv_reservedSMEM_devtool_atexit_pc,(__nv_reservedSMEM_allocation_mask - __nv_reservedSMEM_devtool_atexit_pc)
__nv_reservedSMEM_devtool_atexit_pc:
	.zero		8
	.weak		__nv_reservedSMEM_allocation_mask
	.type		__nv_reservedSMEM_allocation_mask,@object
	.size		__nv_reservedSMEM_allocation_mask,(.L_2 - __nv_reservedSMEM_allocation_mask)
__nv_reservedSMEM_allocation_mask:
	.zero		4
.L_2:


//--------------------- .nv.constant0.matmul_kernel --------------------------
	.section	.nv.constant0.matmul_kernel,"a",@progbits
	.sectionflags	@""
	.align	4
.nv.constant0.matmul_kernel:
	.zero		976


//--------------------- SYMBOLS --------------------------

	.type		.nv.reservedSmem.offset0,@object
	.size		.nv.reservedSmem.offset0,0x4
	.type		.nv.reservedSmem.cap,@object
	.size		.nv.reservedSmem.cap,0x4
